	.target	sm_100a

	.elftype	@"ET_EXEC"


//--------------------- .note.nv.tkinfo           --------------------------
	.section	.note.nv.tkinfo,"",@"SHT_NOTE"
	.sectionflags	@"SHF_NOTE_NV_TKINFO"
	.tkinfo
        /*0018*/ 	.word	0x00000002
        /*0030*/ 	.string	""
        /*0030*/ 	.string	"ptxas"
        /*0030*/ 	.string	"Cuda compilation tools, release 13.0, V13.0.88"
        /*0030*/ 	.string	"Build cuda_13.0.r13.0/compiler.36424714_0"
        /*0030*/ 	.string	"-arch sm_100a -m 64 "



//--------------------- .note.nv.cuinfo           --------------------------
	.section	.note.nv.cuinfo,"",@"SHT_NOTE"
	.sectionflags	@"SHF_NOTE_NV_CUINFO"
        /*0018*/ 	.short	0x0002
        /*001a*/ 	.short	0x0064
        /*001c*/ 	.short	0x0082
	.zero		2


//--------------------- .nv.info                  --------------------------
	.section	.nv.info,"",@"SHT_CUDA_INFO"
	.align	4


	//----- nvinfo : EIATTR_REGCOUNT
	.align		4
        /*0000*/ 	.byte	0x04, 0x2f
        /*0002*/ 	.short	(.L_19 - .L_18)
	.align		4
.L_18:
        /*0004*/ 	.word	index@(_ZN7cutlass13device_kernelINS_4gemm6kernel13GemmUniversalIN4cute5tupleIJiiiiEEENS1_10collective13CollectiveMmaINS1_35MainloopSm100TmaUmmaWarpSpecializedILi22ELi2ELi4ENS5_IJNS4_1CILi2EEENSA_ILi1EEESC_EEEEENS5_IJNSA_ILi128EEENSA_ILi32EEESF_EEEaNS5_IJlSC_lEEEaSI_NS4_8TiledMMAINS4_8MMA_AtomIJNS4_21SM100_MMA_S8_2x1SM_SSIaaiLi128ELi32ELNS4_4UMMA5MajorE0ELSN_0ELNSM_8SaturateE0EEEEEENS4_6LayoutINS5_IJSC_SC_SC_EEENS5_IJNSA_ILi0EEEST_ST_EEEEENS5_IJNS4_10UnderscoreESW_SW_EEEEENS4_18SM100_TMA_2SM_LOADENS4_14ComposedLayoutINS4_7SwizzleILi3ELi4ELi3EEENS4_18smem_ptr_flag_bitsILi8EEENSR_INS5_IJNSA_ILi8EEESF_EEENS5_IJSF_SC_EEEEEEEvNS4_8identityESZ_S19_vS1A_EENS_8epilogue10collective18CollectiveEpilogueINS1C_23Sm100TmaWarpSpecializedILi1ELi1ELi16ELb0ELb0EEEJNS5_IJNSA_ILi64EEESG_SF_EEENS5_IJNSR_IS1H_SC_EENSR_ISG_SC_EEEEEaSI_aSI_NS1C_6fusion15FusionCallbacksIS1G_NS1M_17LinearCombinationIaiaiLNS_15FloatRoundStyleE2EEES1I_S1L_JEEENS4_5SM1004TMEM4LOAD26SM100_TMEM_LOAD_32dp32b16xENS4_13SM90_TMA_LOADENS10_INS11_ILi1ELi4ELi3EEES14_NSR_INS5_IJS15_SG_EEENS5_IJSG_SC_EEEEEEENS4_39AutoVectorizingCopyWithAssumedAlignmentILi128EEENS4_14SM90_TMA_STOREES21_S23_S23_EEEvvEEEEvNT_6ParamsE)
        /*0008*/ 	.word	0x0000004e


	//----- nvinfo : EIATTR_FRAME_SIZE
	.align		4
.L_19:
        /*000c*/ 	.byte	0x04, 0x11
        /*000e*/ 	.short	(.L_21 - .L_20)
	.align		4
.L_20:
        /*0010*/ 	.word	index@($__internal_2_$__cuda_sm10x_tcgen05_guardrail_trap_unallocated_columns_being_dealloced)
        /*0014*/ 	.word	0x00000000


	//----- nvinfo : EIATTR_FRAME_SIZE
	.align		4
.L_21:
        /*0018*/ 	.byte	0x04, 0x11
        /*001a*/ 	.short	(.L_23 - .L_22)
	.align		4
.L_22:
        /*001c*/ 	.word	index@($__internal_1_$__cuda_sm10x_tcgen05_guardrail_trap_phase_invalid_during_alloc)
        /*0020*/ 	.word	0x00000000


	//----- nvinfo : EIATTR_FRAME_SIZE
	.align		4
.L_23:
        /*0024*/ 	.byte	0x04, 0x11
        /*0026*/ 	.short	(.L_25 - .L_24)
	.align		4
.L_24:
        /*0028*/ 	.word	index@($__internal_0_$__cuda_sm10x_tcgen05_guardrail_trap_col_being_dealloced_not_returned_by_alloc)
        /*002c*/ 	.word	0x00000000


	//----- nvinfo : EIATTR_FRAME_SIZE
	.align		4
.L_25:
        /*0030*/ 	.byte	0x04, 0x11
        /*0032*/ 	.short	(.L_27 - .L_26)
	.align		4
.L_26:
        /*0034*/ 	.word	index@(_ZN7cutlass13device_kernelINS_4gemm6kernel13GemmUniversalIN4cute5tupleIJiiiiEEENS1_10collective13CollectiveMmaINS1_35MainloopSm100TmaUmmaWarpSpecializedILi22ELi2ELi4ENS5_IJNS4_1CILi2EEENSA_ILi1EEESC_EEEEENS5_IJNSA_ILi128EEENSA_ILi32EEESF_EEEaNS5_IJlSC_lEEEaSI_NS4_8TiledMMAINS4_8MMA_AtomIJNS4_21SM100_MMA_S8_2x1SM_SSIaaiLi128ELi32ELNS4_4UMMA5MajorE0ELSN_0ELNSM_8SaturateE0EEEEEENS4_6LayoutINS5_IJSC_SC_SC_EEENS5_IJNSA_ILi0EEEST_ST_EEEEENS5_IJNS4_10UnderscoreESW_SW_EEEEENS4_18SM100_TMA_2SM_LOADENS4_14ComposedLayoutINS4_7SwizzleILi3ELi4ELi3EEENS4_18smem_ptr_flag_bitsILi8EEENSR_INS5_IJNSA_ILi8EEESF_EEENS5_IJSF_SC_EEEEEEEvNS4_8identityESZ_S19_vS1A_EENS_8epilogue10collective18CollectiveEpilogueINS1C_23Sm100TmaWarpSpecializedILi1ELi1ELi16ELb0ELb0EEEJNS5_IJNSA_ILi64EEESG_SF_EEENS5_IJNSR_IS1H_SC_EENSR_ISG_SC_EEEEEaSI_aSI_NS1C_6fusion15FusionCallbacksIS1G_NS1M_17LinearCombinationIaiaiLNS_15FloatRoundStyleE2EEES1I_S1L_JEEENS4_5SM1004TMEM4LOAD26SM100_TMEM_LOAD_32dp32b16xENS4_13SM90_TMA_LOADENS10_INS11_ILi1ELi4ELi3EEES14_NSR_INS5_IJS15_SG_EEENS5_IJSG_SC_EEEEEEENS4_39AutoVectorizingCopyWithAssumedAlignmentILi128EEENS4_14SM90_TMA_STOREES21_S23_S23_EEEvvEEEEvNT_6ParamsE)
        /*0038*/ 	.word	0x00000000


	//----- nvinfo : EIATTR_MIN_STACK_SIZE
	.align		4
.L_27:
        /*003c*/ 	.byte	0x04, 0x12
        /*003e*/ 	.short	(.L_29 - .L_28)
	.align		4
.L_28:
        /*0040*/ 	.word	index@(_ZN7cutlass13device_kernelINS_4gemm6kernel13GemmUniversalIN4cute5tupleIJiiiiEEENS1_10collective13CollectiveMmaINS1_35MainloopSm100TmaUmmaWarpSpecializedILi22ELi2ELi4ENS5_IJNS4_1CILi2EEENSA_ILi1EEESC_EEEEENS5_IJNSA_ILi128EEENSA_ILi32EEESF_EEEaNS5_IJlSC_lEEEaSI_NS4_8TiledMMAINS4_8MMA_AtomIJNS4_21SM100_MMA_S8_2x1SM_SSIaaiLi128ELi32ELNS4_4UMMA5MajorE0ELSN_0ELNSM_8SaturateE0EEEEEENS4_6LayoutINS5_IJSC_SC_SC_EEENS5_IJNSA_ILi0EEEST_ST_EEEEENS5_IJNS4_10UnderscoreESW_SW_EEEEENS4_18SM100_TMA_2SM_LOADENS4_14ComposedLayoutINS4_7SwizzleILi3ELi4ELi3EEENS4_18smem_ptr_flag_bitsILi8EEENSR_INS5_IJNSA_ILi8EEESF_EEENS5_IJSF_SC_EEEEEEEvNS4_8identityESZ_S19_vS1A_EENS_8epilogue10collective18CollectiveEpilogueINS1C_23Sm100TmaWarpSpecializedILi1ELi1ELi16ELb0ELb0EEEJNS5_IJNSA_ILi64EEESG_SF_EEENS5_IJNSR_IS1H_SC_EENSR_ISG_SC_EEEEEaSI_aSI_NS1C_6fusion15FusionCallbacksIS1G_NS1M_17LinearCombinationIaiaiLNS_15FloatRoundStyleE2EEES1I_S1L_JEEENS4_5SM1004TMEM4LOAD26SM100_TMEM_LOAD_32dp32b16xENS4_13SM90_TMA_LOADENS10_INS11_ILi1ELi4ELi3EEES14_NSR_INS5_IJS15_SG_EEENS5_IJSG_SC_EEEEEEENS4_39AutoVectorizingCopyWithAssumedAlignmentILi128EEENS4_14SM90_TMA_STOREES21_S23_S23_EEEvvEEEEvNT_6ParamsE)
        /*0044*/ 	.word	0x00000000
.L_29:


//--------------------- .nv.compat                --------------------------
	.section	.nv.compat,"",@"SHT_CUDA_COMPAT_INFO"
	.align	4
        /*0000*/ 	.byte	0x02, 0x09, 0x01, 0x00, 0x02, 0x02, 0x03, 0x00, 0x02, 0x05, 0x06, 0x00, 0x03, 0x07, 0x01, 0x01
        /*0010*/ 	.byte	0x02, 0x03, 0x01, 0x00, 0x02, 0x06, 0x01, 0x00, 0x04, 0x0b, 0x08, 0x00, 0x01, 0x00, 0x00, 0x00
        /*0020*/ 	.byte	0x00, 0x00, 0x00, 0x00


//--------------------- .nv.info._ZN7cutlass13device_kernelINS_4gemm6kernel13GemmUniversalIN4cute5tupleIJiiiiEEENS1_10collective13CollectiveMmaINS1_35MainloopSm100TmaUmmaWarpSpecializedILi22ELi2ELi4ENS5_IJNS4_1CILi2EEENSA_ILi1EEESC_EEEEENS5_IJNSA_ILi128EEENSA_ILi32EEESF_EEEaNS5_IJlSC_lEEEaSI_NS4_8TiledMMAINS4_8MMA_AtomIJNS4_21SM100_MMA_S8_2x1SM_SSIaaiLi128ELi32ELNS4_4UMMA5MajorE0ELSN_0ELNSM_8SaturateE0EEEEEENS4_6LayoutINS5_IJSC_SC_SC_EEENS5_IJNSA_ILi0EEEST_ST_EEEEENS5_IJNS4_10UnderscoreESW_SW_EEEEENS4_18SM100_TMA_2SM_LOADENS4_14ComposedLayoutINS4_7SwizzleILi3ELi4ELi3EEENS4_18smem_ptr_flag_bitsILi8EEENSR_INS5_IJNSA_ILi8EEESF_EEENS5_IJSF_SC_EEEEEEEvNS4_8identityESZ_S19_vS1A_EENS_8epilogue10collective18CollectiveEpilogueINS1C_23Sm100TmaWarpSpecializedILi1ELi1ELi16ELb0ELb0EEEJNS5_IJNSA_ILi64EEESG_SF_EEENS5_IJNSR_IS1H_SC_EENSR_ISG_SC_EEEEEaSI_aSI_NS1C_6fusion15FusionCallbacksIS1G_NS1M_17LinearCombinationIaiaiLNS_15FloatRoundStyleE2EEES1I_S1L_JEEENS4_5SM1004TMEM4LOAD26SM100_TMEM_LOAD_32dp32b16xENS4_13SM90_TMA_LOADENS10_INS11_ILi1ELi4ELi3EEES14_NSR_INS5_IJS15_SG_EEENS5_IJSG_SC_EEEEEEENS4_39AutoVectorizingCopyWithAssumedAlignmentILi128EEENS4_14SM90_TMA_STOREES21_S23_S23_EEEvvEEEEvNT_6ParamsE --------------------------
	.section	.nv.info._ZN7cutlass13device_kernelINS_4gemm6kernel13GemmUniversalIN4cute5tupleIJiiiiEEENS1_10collective13CollectiveMmaINS1_35MainloopSm100TmaUmmaWarpSpecializedILi22ELi2ELi4ENS5_IJNS4_1CILi2EEENSA_ILi1EEESC_EEEEENS5_IJNSA_ILi128EEENSA_ILi32EEESF_EEEaNS5_IJlSC_lEEEaSI_NS4_8TiledMMAINS4_8MMA_AtomIJNS4_21SM100_MMA_S8_2x1SM_SSIaaiLi128ELi32ELNS4_4UMMA5MajorE0ELSN_0ELNSM_8SaturateE0EEEEEENS4_6LayoutINS5_IJSC_SC_SC_EEENS5_IJNSA_ILi0EEEST_ST_EEEEENS5_IJNS4_10UnderscoreESW_SW_EEEEENS4_18SM100_TMA_2SM_LOADENS4_14ComposedLayoutINS4_7SwizzleILi3ELi4ELi3EEENS4_18smem_ptr_flag_bitsILi8EEENSR_INS5_IJNSA_ILi8EEESF_EEENS5_IJSF_SC_EEEEEEEvNS4_8identityESZ_S19_vS1A_EENS_8epilogue10collective18CollectiveEpilogueINS1C_23Sm100TmaWarpSpecializedILi1ELi1ELi16ELb0ELb0EEEJNS5_IJNSA_ILi64EEESG_SF_EEENS5_IJNSR_IS1H_SC_EENSR_ISG_SC_EEEEEaSI_aSI_NS1C_6fusion15FusionCallbacksIS1G_NS1M_17LinearCombinationIaiaiLNS_15FloatRoundStyleE2EEES1I_S1L_JEEENS4_5SM1004TMEM4LOAD26SM100_TMEM_LOAD_32dp32b16xENS4_13SM90_TMA_LOADENS10_INS11_ILi1ELi4ELi3EEES14_NSR_INS5_IJS15_SG_EEENS5_IJSG_SC_EEEEEEENS4_39AutoVectorizingCopyWithAssumedAlignmentILi128EEENS4_14SM90_TMA_STOREES21_S23_S23_EEEvvEEEEvNT_6ParamsE,"",@"SHT_CUDA_INFO"
	.sectionflags	@""
	.align	4


	//----- nvinfo : EIATTR_CUDA_API_VERSION
	.align		4
        /*0000*/ 	.byte	0x04, 0x37
        /*0002*/ 	.short	(.L_31 - .L_30)
.L_30:
        /*0004*/ 	.word	0x00000082


	//----- nvinfo : EIATTR_KPARAM_INFO
	.align		4
.L_31:
        /*0008*/ 	.byte	0x04, 0x17
        /*000a*/ 	.short	(.L_33 - .L_32)
.L_32:
        /*000c*/ 	.word	0x00000000
        /*0010*/ 	.short	0x0000
        /*0012*/ 	.short	0x0000
        /*0014*/ 	.byte	0x00, 0xf0, 0x01, 0x20


	//----- nvinfo : EIATTR_AT_ENTRY_FRAGMENTS
	.align		4
.L_33:
        /*0018*/ 	.byte	0x04, 0x4f
        /*001a*/ 	.short	(.L_35 - .L_34)


	//   ....[0]....
.L_34:
        /*001c*/ 	.word	0x00000007


	//----- nvinfo : EIATTR_RESERVED_SMEM_USED
	.align		4
.L_35:
        /*0020*/ 	.byte	0x01, 0x41
	.zero		2


	//----- nvinfo : EIATTR_SPARSE_MMA_MASK
	.align		4
        /*0024*/ 	.byte	0x03, 0x50
        /*0026*/ 	.short	0x0000


	//----- nvinfo : EIATTR_TCGEN05_2CTA_USED
	.align		4
        /*0028*/ 	.byte	0x01, 0x52
	.zero		2


	//----- nvinfo : EIATTR_MAXREG_COUNT
	.align		4
        /*002c*/ 	.byte	0x03, 0x1b
        /*002e*/ 	.short	0x00ff


	//----- nvinfo : EIATTR_NUM_BARRIERS
	.align		4
        /*0030*/ 	.byte	0x02, 0x4c
        /*0032*/ 	.byte	0x07
	.zero		1


	//----- nvinfo : EIATTR_EXTERNS
	.align		4
        /*0034*/ 	.byte	0x04, 0x0f
        /*0036*/ 	.short	(.L_37 - .L_36)


	//   ....[0]....
	.align		4
.L_36:
        /*0038*/ 	.word	index@(__assertfail)


	//----- nvinfo : EIATTR_MERCURY_ISA_VERSION
	.align		4
.L_37:
        /*003c*/ 	.byte	0x03, 0x5f
        /*003e*/ 	.short	0x0101


	//----- nvinfo : EIATTR_INT_WARP_WIDE_INSTR_OFFSETS
	.align		4
        /*0040*/ 	.byte	0x04, 0x31
        /*0042*/ 	.short	(.L_39 - .L_38)


	//   ....[0]....
.L_38:
        /*0044*/ 	.word	0x00000f20


	//   ....[1]....
        /*0048*/ 	.word	0x00000fc0


	//   ....[2]....
        /*004c*/ 	.word	0x00002320


	//   ....[3]....
        /*0050*/ 	.word	0x00004c10


	//   ....[4]....
        /*0054*/ 	.word	0x00004c40


	//   ....[5]....
        /*0058*/ 	.word	0x00004c90


	//   ....[6]....
        /*005c*/ 	.word	0x00005690


	//   ....[7]....
        /*0060*/ 	.word	0x000057b0


	//----- nvinfo : EIATTR_COOP_GROUP_MASK_REGIDS
	.align		4
.L_39:
        /*0064*/ 	.byte	0x04, 0x29
        /*0066*/ 	.short	(.L_41 - .L_40)


	//   ....[0]....
.L_40:
        /*0068*/ 	.word	0xffffffff


	//   ....[1]....
        /*006c*/ 	.word	0xffffffff


	//   ....[2]....
        /*0070*/ 	.word	0xffffffff


	//   ....[3]....
        /*0074*/ 	.word	0xffffffff


	//   ....[4]....
        /*0078*/ 	.word	0xffffffff


	//   ....[5]....
        /*007c*/ 	.word	0xffffffff


	//   ....[6]....
        /*0080*/ 	.word	0xffffffff


	//   ....[7]....
        /*0084*/ 	.word	0xffffffff


	//   ....[8]....
        /*0088*/ 	.word	0xffffffff


	//   ....[9]....
        /*008c*/ 	.word	0xffffffff


	//   ....[10]....
        /*0090*/ 	.word	0xffffffff


	//   ....[11]....
        /*0094*/ 	.word	0xffffffff


	//   ....[12]....
        /*0098*/ 	.word	0xffffffff


	//   ....[13]....
        /*009c*/ 	.word	0xffffffff


	//----- nvinfo : EIATTR_COOP_GROUP_INSTR_OFFSETS
	.align		4
.L_41:
        /*00a0*/ 	.byte	0x04, 0x28
        /*00a2*/ 	.short	(.L_43 - .L_42)


	//   ....[0]....
.L_42:
        /*00a4*/ 	.word	0x000000c0


	//   ....[1]....
        /*00a8*/ 	.word	0x00000500


	//   ....[2]....
        /*00ac*/ 	.word	0x000008f0


	//   ....[3]....
        /*00b0*/ 	.word	0x00000a20


	//   ....[4]....
        /*00b4*/ 	.word	0x00000b10


	//   ....[5]....
        /*00b8*/ 	.word	0x00000c70


	//   ....[6]....
        /*00bc*/ 	.word	0x00000e00


	//   ....[7]....
        /*00c0*/ 	.word	0x00001040


	//   ....[8]....
        /*00c4*/ 	.word	0x00002200


	//   ....[9]....
        /*00c8*/ 	.word	0x00003a00


	//   ....[10]....
        /*00cc*/ 	.word	0x00003ed0


	//   ....[11]....
        /*00d0*/ 	.word	0x00003f00


	//   ....[12]....
        /*00d4*/ 	.word	0x00004b20


	//   ....[13]....
        /*00d8*/ 	.word	0x00004d30


	//----- nvinfo : EIATTR_VRC_CTA_INIT_COUNT
	.align		4
.L_43:
        /*00dc*/ 	.byte	0x02, 0x4a
        /*00de*/ 	.byte	0x80
	.zero		1


	//----- nvinfo : EIATTR_SYSCALL_OFFSETS
	.align		4
        /*00e0*/ 	.byte	0x04, 0x46
        /*00e2*/ 	.short	(.L_45 - .L_44)


	//   ....[0]....
.L_44:
        /*00e4*/ 	.word	0x00006170


	//   ....[1]....
        /*00e8*/ 	.word	0x000062b0


	//   ....[2]....
        /*00ec*/ 	.word	0x00006970


	//----- nvinfo : EIATTR_MBARRIER_INSTR_OFFSETS
	.align		4
.L_45:
        /*00f0*/ 	.byte	0x04, 0x39
        /*00f2*/ 	.short	(.L_47 - .L_46)


	//   ....[0]....
.L_46:
        /*00f4*/ 	.word	0x00000610
        /*00f8*/ 	.word	0x000000ff
        /*00fc*/ 	.word	0x00000000
        /*0100*/ 	.short	0x0100
        /*0102*/ 	.byte	0x08
	.zero		1


	//   ....[1]....
        /*0104*/ 	.word	0x00000620
        /*0108*/ 	.word	0x000000ff
        /*010c*/ 	.word	0x000000b0
        /*0110*/ 	.short	0x0100
        /*0112*/ 	.byte	0x08
	.zero		1


	//   ....[2]....
        /*0114*/ 	.word	0x00000630
        /*0118*/ 	.word	0x000000ff
        /*011c*/ 	.word	0x00000008
        /*0120*/ 	.short	0x0100
        /*0122*/ 	.byte	0x08
	.zero		1


	//   ....[3]....
        /*0124*/ 	.word	0x00000640
        /*0128*/ 	.word	0x000000ff
        /*012c*/ 	.word	0x000000b8
        /*0130*/ 	.short	0x0100
        /*0132*/ 	.byte	0x08
	.zero		1


	//   ....[4]....
        /*0134*/ 	.word	0x00000650
        /*0138*/ 	.word	0x000000ff
        /*013c*/ 	.word	0x00000010
        /*0140*/ 	.short	0x0100
        /*0142*/ 	.byte	0x08
	.zero		1


	//   ....[5]....
        /*0144*/ 	.word	0x00000660
        /*0148*/ 	.word	0x000000ff
        /*014c*/ 	.word	0x000000c0
        /*0150*/ 	.short	0x0100
        /*0152*/ 	.byte	0x08
	.zero		1


	//   ....[6]....
        /*0154*/ 	.word	0x00000670
        /*0158*/ 	.word	0x000000ff
        /*015c*/ 	.word	0x00000018
        /*0160*/ 	.short	0x0100
        /*0162*/ 	.byte	0x08
	.zero		1


	//   ....[7]....
        /*0164*/ 	.word	0x00000680
        /*0168*/ 	.word	0x000000ff
        /*016c*/ 	.word	0x000000c8
        /*0170*/ 	.short	0x0100
        /*0172*/ 	.byte	0x08
	.zero		1


	//   ....[8]....
        /*0174*/ 	.word	0x00000690
        /*0178*/ 	.word	0x000000ff
        /*017c*/ 	.word	0x00000020
        /*0180*/ 	.short	0x0100
        /*0182*/ 	.byte	0x08
	.zero		1


	//   ....[9]....
        /*0184*/ 	.word	0x000006a0
        /*0188*/ 	.word	0x000000ff
        /*018c*/ 	.word	0x000000d0
        /*0190*/ 	.short	0x0100
        /*0192*/ 	.byte	0x08
	.zero		1


	//   ....[10]....
        /*0194*/ 	.word	0x000006b0
        /*0198*/ 	.word	0x000000ff
        /*019c*/ 	.word	0x00000028
        /*01a0*/ 	.short	0x0100
        /*01a2*/ 	.byte	0x08
	.zero		1


	//   ....[11]....
        /*01a4*/ 	.word	0x000006c0
        /*01a8*/ 	.word	0x000000ff
        /*01ac*/ 	.word	0x000000d8
        /*01b0*/ 	.short	0x0100
        /*01b2*/ 	.byte	0x08
	.zero		1


	//   ....[12]....
        /*01b4*/ 	.word	0x000006d0
        /*01b8*/ 	.word	0x000000ff
        /*01bc*/ 	.word	0x00000030
        /*01c0*/ 	.short	0x0100
        /*01c2*/ 	.byte	0x08
	.zero		1


	//   ....[13]....
        /*01c4*/ 	.word	0x000006e0
        /*01c8*/ 	.word	0x000000ff
        /*01cc*/ 	.word	0x000000e0
        /*01d0*/ 	.short	0x0100
        /*01d2*/ 	.byte	0x08
	.zero		1


	//   ....[14]....
        /*01d4*/ 	.word	0x000006f0
        /*01d8*/ 	.word	0x000000ff
        /*01dc*/ 	.word	0x00000038
        /*01e0*/ 	.short	0x0100
        /*01e2*/ 	.byte	0x08
	.zero		1


	//   ....[15]....
        /*01e4*/ 	.word	0x00000700
        /*01e8*/ 	.word	0x000000ff
        /*01ec*/ 	.word	0x000000e8
        /*01f0*/ 	.short	0x0100
        /*01f2*/ 	.byte	0x08
	.zero		1


	//   ....[16]....
        /*01f4*/ 	.word	0x00000710
        /*01f8*/ 	.word	0x000000ff
        /*01fc*/ 	.word	0x00000040
        /*0200*/ 	.short	0x0100
        /*0202*/ 	.byte	0x08
	.zero		1


	//   ....[17]....
        /*0204*/ 	.word	0x00000720
        /*0208*/ 	.word	0x000000ff
        /*020c*/ 	.word	0x000000f0
        /*0210*/ 	.short	0x0100
        /*0212*/ 	.byte	0x08
	.zero		1


	//   ....[18]....
        /*0214*/ 	.word	0x00000730
        /*0218*/ 	.word	0x000000ff
        /*021c*/ 	.word	0x00000048
        /*0220*/ 	.short	0x0100
        /*0222*/ 	.byte	0x08
	.zero		1


	//   ....[19]....
        /*0224*/ 	.word	0x00000740
        /*0228*/ 	.word	0x000000ff
        /*022c*/ 	.word	0x000000f8
        /*0230*/ 	.short	0x0100
        /*0232*/ 	.byte	0x08
	.zero		1


	//   ....[20]....
        /*0234*/ 	.word	0x00000750
        /*0238*/ 	.word	0x000000ff
        /*023c*/ 	.word	0x00000050
        /*0240*/ 	.short	0x0100
        /*0242*/ 	.byte	0x08
	.zero		1


	//   ....[21]....
        /*0244*/ 	.word	0x00000760
        /*0248*/ 	.word	0x000000ff
        /*024c*/ 	.word	0x00000100
        /*0250*/ 	.short	0x0100
        /*0252*/ 	.byte	0x08
	.zero		1


	//   ....[22]....
        /*0254*/ 	.word	0x00000770
        /*0258*/ 	.word	0x000000ff
        /*025c*/ 	.word	0x00000058
        /*0260*/ 	.short	0x0100
        /*0262*/ 	.byte	0x08
	.zero		1


	//   ....[23]....
        /*0264*/ 	.word	0x00000780
        /*0268*/ 	.word	0x000000ff
        /*026c*/ 	.word	0x00000108
        /*0270*/ 	.short	0x0100
        /*0272*/ 	.byte	0x08
	.zero		1


	//   ....[24]....
        /*0274*/ 	.word	0x00000790
        /*0278*/ 	.word	0x000000ff
        /*027c*/ 	.word	0x00000060
        /*0280*/ 	.short	0x0100
        /*0282*/ 	.byte	0x08
	.zero		1


	//   ....[25]....
        /*0284*/ 	.word	0x000007a0
        /*0288*/ 	.word	0x000000ff
        /*028c*/ 	.word	0x00000110
        /*0290*/ 	.short	0x0100
        /*0292*/ 	.byte	0x08
	.zero		1


	//   ....[26]....
        /*0294*/ 	.word	0x000007b0
        /*0298*/ 	.word	0x000000ff
        /*029c*/ 	.word	0x00000068
        /*02a0*/ 	.short	0x0100
        /*02a2*/ 	.byte	0x08
	.zero		1


	//   ....[27]....
        /*02a4*/ 	.word	0x000007c0
        /*02a8*/ 	.word	0x000000ff
        /*02ac*/ 	.word	0x00000118
        /*02b0*/ 	.short	0x0100
        /*02b2*/ 	.byte	0x08
	.zero		1


	//   ....[28]....
        /*02b4*/ 	.word	0x000007d0
        /*02b8*/ 	.word	0x000000ff
        /*02bc*/ 	.word	0x00000070
        /*02c0*/ 	.short	0x0100
        /*02c2*/ 	.byte	0x08
	.zero		1


	//   ....[29]....
        /*02c4*/ 	.word	0x000007e0
        /*02c8*/ 	.word	0x000000ff
        /*02cc*/ 	.word	0x00000120
        /*02d0*/ 	.short	0x0100
        /*02d2*/ 	.byte	0x08
	.zero		1


	//   ....[30]....
        /*02d4*/ 	.word	0x000007f0
        /*02d8*/ 	.word	0x000000ff
        /*02dc*/ 	.word	0x00000078
        /*02e0*/ 	.short	0x0100
        /*02e2*/ 	.byte	0x08
	.zero		1


	//   ....[31]....
        /*02e4*/ 	.word	0x00000800
        /*02e8*/ 	.word	0x000000ff
        /*02ec*/ 	.word	0x00000128
        /*02f0*/ 	.short	0x0100
        /*02f2*/ 	.byte	0x08
	.zero		1


	//   ....[32]....
        /*02f4*/ 	.word	0x00000810
        /*02f8*/ 	.word	0x000000ff
        /*02fc*/ 	.word	0x00000080
        /*0300*/ 	.short	0x0100
        /*0302*/ 	.byte	0x08
	.zero		1


	//   ....[33]....
        /*0304*/ 	.word	0x00000820
        /*0308*/ 	.word	0x000000ff
        /*030c*/ 	.word	0x00000130
        /*0310*/ 	.short	0x0100
        /*0312*/ 	.byte	0x08
	.zero		1


	//   ....[34]....
        /*0314*/ 	.word	0x00000830
        /*0318*/ 	.word	0x000000ff
        /*031c*/ 	.word	0x00000088
        /*0320*/ 	.short	0x0100
        /*0322*/ 	.byte	0x08
	.zero		1


	//   ....[35]....
        /*0324*/ 	.word	0x00000840
        /*0328*/ 	.word	0x000000ff
        /*032c*/ 	.word	0x00000138
        /*0330*/ 	.short	0x0100
        /*0332*/ 	.byte	0x08
	.zero		1


	//   ....[36]....
        /*0334*/ 	.word	0x00000850
        /*0338*/ 	.word	0x000000ff
        /*033c*/ 	.word	0x00000090
        /*0340*/ 	.short	0x0100
        /*0342*/ 	.byte	0x08
	.zero		1


	//   ....[37]....
        /*0344*/ 	.word	0x00000860
        /*0348*/ 	.word	0x000000ff
        /*034c*/ 	.word	0x00000140
        /*0350*/ 	.short	0x0100
        /*0352*/ 	.byte	0x08
	.zero		1


	//   ....[38]....
        /*0354*/ 	.word	0x00000870
        /*0358*/ 	.word	0x000000ff
        /*035c*/ 	.word	0x00000098
        /*0360*/ 	.short	0x0100
        /*0362*/ 	.byte	0x08
	.zero		1


	//   ....[39]....
        /*0364*/ 	.word	0x00000880
        /*0368*/ 	.word	0x000000ff
        /*036c*/ 	.word	0x00000148
        /*0370*/ 	.short	0x0100
        /*0372*/ 	.byte	0x08
	.zero		1


	//   ....[40]....
        /*0374*/ 	.word	0x00000890
        /*0378*/ 	.word	0x000000ff
        /*037c*/ 	.word	0x000000a0
        /*0380*/ 	.short	0x0100
        /*0382*/ 	.byte	0x08
	.zero		1


	//   ....[41]....
        /*0384*/ 	.word	0x000008a0
        /*0388*/ 	.word	0x000000ff
        /*038c*/ 	.word	0x00000150
        /*0390*/ 	.short	0x0100
        /*0392*/ 	.byte	0x08
	.zero		1


	//   ....[42]....
        /*0394*/ 	.word	0x000008b0
        /*0398*/ 	.word	0x000000ff
        /*039c*/ 	.word	0x000000a8
        /*03a0*/ 	.short	0x0100
        /*03a2*/ 	.byte	0x08
	.zero		1


	//   ....[43]....
        /*03a4*/ 	.word	0x000008c0
        /*03a8*/ 	.word	0x000000ff
        /*03ac*/ 	.word	0x00000158
        /*03b0*/ 	.short	0x0100
        /*03b2*/ 	.byte	0x08
	.zero		1


	//   ....[44]....
        /*03b4*/ 	.word	0x000009f0
        /*03b8*/ 	.word	0x000000ff
        /*03bc*/ 	.word	0x00000160
        /*03c0*/ 	.short	0x0100
        /*03c2*/ 	.byte	0x09
	.zero		1


	//   ....[45]....
        /*03c4*/ 	.word	0x00000a00
        /*03c8*/ 	.word	0x000000ff
        /*03cc*/ 	.word	0x00000168
        /*03d0*/ 	.short	0x0100
        /*03d2*/ 	.byte	0x09
	.zero		1


	//   ....[46]....
        /*03d4*/ 	.word	0x00000ae0
        /*03d8*/ 	.word	0x000000ff
        /*03dc*/ 	.word	0x00000170
        /*03e0*/ 	.short	0x0100
        /*03e2*/ 	.byte	0x08
	.zero		1


	//   ....[47]....
        /*03e4*/ 	.word	0x00000af0
        /*03e8*/ 	.word	0x000000ff
        /*03ec*/ 	.word	0x00000178
        /*03f0*/ 	.short	0x0100
        /*03f2*/ 	.byte	0x08
	.zero		1


	//   ....[48]....
        /*03f4*/ 	.word	0x00000c20
        /*03f8*/ 	.word	0x000000ff
        /*03fc*/ 	.word	0x00000180
        /*0400*/ 	.short	0x0100
        /*0402*/ 	.byte	0x08
	.zero		1


	//   ....[49]....
        /*0404*/ 	.word	0x00000c30
        /*0408*/ 	.word	0x000000ff
        /*040c*/ 	.word	0x00000190
        /*0410*/ 	.short	0x0100
        /*0412*/ 	.byte	0x08
	.zero		1


	//   ....[50]....
        /*0414*/ 	.word	0x00000c40
        /*0418*/ 	.word	0x000000ff
        /*041c*/ 	.word	0x00000188
        /*0420*/ 	.short	0x0100
        /*0422*/ 	.byte	0x08
	.zero		1


	//   ....[51]....
        /*0424*/ 	.word	0x00000c50
        /*0428*/ 	.word	0x000000ff
        /*042c*/ 	.word	0x00000198
        /*0430*/ 	.short	0x0100
        /*0432*/ 	.byte	0x08
	.zero		1


	//   ....[52]....
        /*0434*/ 	.word	0x00000d70
        /*0438*/ 	.word	0x000000ff
        /*043c*/ 	.word	0x000001a0
        /*0440*/ 	.short	0x0100
        /*0442*/ 	.byte	0x09
	.zero		1


	//   ....[53]....
        /*0444*/ 	.word	0x00000d80
        /*0448*/ 	.word	0x000000ff
        /*044c*/ 	.word	0x000001c0
        /*0450*/ 	.short	0x0100
        /*0452*/ 	.byte	0x09
	.zero		1


	//   ....[54]....
        /*0454*/ 	.word	0x00000d90
        /*0458*/ 	.word	0x000000ff
        /*045c*/ 	.word	0x000001a8
        /*0460*/ 	.short	0x0100
        /*0462*/ 	.byte	0x09
	.zero		1


	//   ....[55]....
        /*0464*/ 	.word	0x00000da0
        /*0468*/ 	.word	0x000000ff
        /*046c*/ 	.word	0x000001c8
        /*0470*/ 	.short	0x0100
        /*0472*/ 	.byte	0x09
	.zero		1


	//   ....[56]....
        /*0474*/ 	.word	0x00000db0
        /*0478*/ 	.word	0x000000ff
        /*047c*/ 	.word	0x000001b0
        /*0480*/ 	.short	0x0100
        /*0482*/ 	.byte	0x09
	.zero		1


	//   ....[57]....
        /*0484*/ 	.word	0x00000dc0
        /*0488*/ 	.word	0x000000ff
        /*048c*/ 	.word	0x000001d0
        /*0490*/ 	.short	0x0100
        /*0492*/ 	.byte	0x09
	.zero		1


	//   ....[58]....
        /*0494*/ 	.word	0x00000dd0
        /*0498*/ 	.word	0x000000ff
        /*049c*/ 	.word	0x000001b8
        /*04a0*/ 	.short	0x0100
        /*04a2*/ 	.byte	0x09
	.zero		1


	//   ....[59]....
        /*04a4*/ 	.word	0x00000de0
        /*04a8*/ 	.word	0x000000ff
        /*04ac*/ 	.word	0x000001d8
        /*04b0*/ 	.short	0x0100
        /*04b2*/ 	.byte	0x09
	.zero		1


	//   ....[60]....
        /*04b4*/ 	.word	0x00000ed0
        /*04b8*/ 	.word	0x000000ff
        /*04bc*/ 	.word	0x000001e0
        /*04c0*/ 	.short	0x0100
        /*04c2*/ 	.byte	0x08
	.zero		1


	//   ....[61]....
        /*04c4*/ 	.word	0x00000ee0
        /*04c8*/ 	.word	0x000000ff
        /*04cc*/ 	.word	0x000001f0
        /*04d0*/ 	.short	0x0100
        /*04d2*/ 	.byte	0x08
	.zero		1


	//   ....[62]....
        /*04d4*/ 	.word	0x00000ef0
        /*04d8*/ 	.word	0x000000ff
        /*04dc*/ 	.word	0x000001e8
        /*04e0*/ 	.short	0x0100
        /*04e2*/ 	.byte	0x08
	.zero		1


	//   ....[63]....
        /*04e4*/ 	.word	0x00000f00
        /*04e8*/ 	.word	0x000000ff
        /*04ec*/ 	.word	0x000001f8
        /*04f0*/ 	.short	0x0100
        /*04f2*/ 	.byte	0x08
	.zero		1


	//   ....[64]....
        /*04f4*/ 	.word	0x00000ff0
        /*04f8*/ 	.word	0x000000ff
        /*04fc*/ 	.word	0x00000200
        /*0500*/ 	.short	0x0100
        /*0502*/ 	.byte	0x06
	.zero		1


	//   ....[65]....
        /*0504*/ 	.word	0x00001a00
        /*0508*/ 	.word	0x00000002
        /*050c*/ 	.word	0x000001f0
        /*0510*/ 	.short	0x010a
        /*0512*/ 	.byte	0xff
	.zero		1


	//   ....[66]....
        /*0514*/ 	.word	0x00001a30
        /*0518*/ 	.word	0x00000002
        /*051c*/ 	.word	0x000001e0
        /*0520*/ 	.short	0x0101
        /*0522*/ 	.byte	0xff
	.zero		1


	//   ....[67]....
        /*0524*/ 	.word	0x00001b00
        /*0528*/ 	.word	0x000000ff
        /*052c*/ 	.word	0x000000b0
        /*0530*/ 	.short	0x010a
        /*0532*/ 	.byte	0x08
	.zero		1


	//   ....[68]....
        /*0534*/ 	.word	0x00001c00
        /*0538*/ 	.word	0x000000ff
        /*053c*/ 	.word	0x000000b0
        /*0540*/ 	.short	0x010a
        /*0542*/ 	.byte	0x21
	.zero		1


	//   ....[69]....
        /*0544*/ 	.word	0x00001db0
        /*0548*/ 	.word	0x000000ff
        /*054c*/ 	.word	0x000000b0
        /*0550*/ 	.short	0x010a
        /*0552*/ 	.byte	0x08
	.zero		1


	//   ....[70]....
        /*0554*/ 	.word	0x00001eb0
        /*0558*/ 	.word	0x000000ff
        /*055c*/ 	.word	0x00000178
        /*0560*/ 	.short	0x0101
        /*0562*/ 	.byte	0x04
	.zero		1


	//   ....[71]....
        /*0564*/ 	.word	0x00001ed0
        /*0568*/ 	.word	0x000000ff
        /*056c*/ 	.word	0x000000b0
        /*0570*/ 	.short	0x010a
        /*0572*/ 	.byte	0x08
	.zero		1


	//   ....[72]....
        /*0574*/ 	.word	0x00001f50
        /*0578*/ 	.word	0x000000ff
        /*057c*/ 	.word	0x000000b0
        /*0580*/ 	.short	0x010a
        /*0582*/ 	.byte	0x11
	.zero		1


	//   ....[73]....
        /*0584*/ 	.word	0x000020e0
        /*0588*/ 	.word	0x000000ff
        /*058c*/ 	.word	0x000000b0
        /*0590*/ 	.short	0x010a
        /*0592*/ 	.byte	0x08
	.zero		1


	//   ....[74]....
        /*0594*/ 	.word	0x00002230
        /*0598*/ 	.word	0x00000002
        /*059c*/ 	.word	0x00000180
        /*05a0*/ 	.short	0x010a
        /*05a2*/ 	.byte	0xff
	.zero		1


	//   ....[75]....
        /*05a4*/ 	.word	0x000022f0
        /*05a8*/ 	.word	0x00000002
        /*05ac*/ 	.word	0x00000000
        /*05b0*/ 	.short	0x0101
        /*05b2*/ 	.byte	0xff
	.zero		1


	//   ....[76]....
        /*05b4*/ 	.word	0x00002850
        /*05b8*/ 	.word	0x000000ff
        /*05bc*/ 	.word	0x00000000
        /*05c0*/ 	.short	0x010a
        /*05c2*/ 	.byte	0x05
	.zero		1


	//   ....[77]....
        /*05c4*/ 	.word	0x000028e0
        /*05c8*/ 	.word	0x000000ff
        /*05cc*/ 	.word	0x00000000
        /*05d0*/ 	.short	0x010a
        /*05d2*/ 	.byte	0x05
	.zero		1


	//   ....[78]....
        /*05d4*/ 	.word	0x00002970
        /*05d8*/ 	.word	0x000000ff
        /*05dc*/ 	.word	0x00000000
        /*05e0*/ 	.short	0x010a
        /*05e2*/ 	.byte	0x05
	.zero		1


	//   ....[79]....
        /*05e4*/ 	.word	0x00002a00
        /*05e8*/ 	.word	0x000000ff
        /*05ec*/ 	.word	0x00000000
        /*05f0*/ 	.short	0x010a
        /*05f2*/ 	.byte	0x05
	.zero		1


	//   ....[80]....
        /*05f4*/ 	.word	0x00002a90
        /*05f8*/ 	.word	0x000000ff
        /*05fc*/ 	.word	0x00000000
        /*0600*/ 	.short	0x010a
        /*0602*/ 	.byte	0x05
	.zero		1


	//   ....[81]....
        /*0604*/ 	.word	0x00002b20
        /*0608*/ 	.word	0x000000ff
        /*060c*/ 	.word	0x00000000
        /*0610*/ 	.short	0x010a
        /*0612*/ 	.byte	0x05
	.zero		1


	//   ....[82]....
        /*0614*/ 	.word	0x00002bb0
        /*0618*/ 	.word	0x000000ff
        /*061c*/ 	.word	0x00000000
        /*0620*/ 	.short	0x010a
        /*0622*/ 	.byte	0x05
	.zero		1


	//   ....[83]....
        /*0624*/ 	.word	0x00002c40
        /*0628*/ 	.word	0x000000ff
        /*062c*/ 	.word	0x00000000
        /*0630*/ 	.short	0x010a
        /*0632*/ 	.byte	0x05
	.zero		1


	//   ....[84]....
        /*0634*/ 	.word	0x00002cd0
        /*0638*/ 	.word	0x000000ff
        /*063c*/ 	.word	0x00000000
        /*0640*/ 	.short	0x010a
        /*0642*/ 	.byte	0x05
	.zero		1


	//   ....[85]....
        /*0644*/ 	.word	0x00002d60
        /*0648*/ 	.word	0x000000ff
        /*064c*/ 	.word	0x00000000
        /*0650*/ 	.short	0x010a
        /*0652*/ 	.byte	0x05
	.zero		1


	//   ....[86]....
        /*0654*/ 	.word	0x00002df0
        /*0658*/ 	.word	0x000000ff
        /*065c*/ 	.word	0x00000000
        /*0660*/ 	.short	0x010a
        /*0662*/ 	.byte	0x05
	.zero		1


	//   ....[87]....
        /*0664*/ 	.word	0x00002e80
        /*0668*/ 	.word	0x000000ff
        /*066c*/ 	.word	0x00000000
        /*0670*/ 	.short	0x010a
        /*0672*/ 	.byte	0x05
	.zero		1


	//   ....[88]....
        /*0674*/ 	.word	0x00002f10
        /*0678*/ 	.word	0x000000ff
        /*067c*/ 	.word	0x00000000
        /*0680*/ 	.short	0x010a
        /*0682*/ 	.byte	0x05
	.zero		1


	//   ....[89]....
        /*0684*/ 	.word	0x00002fa0
        /*0688*/ 	.word	0x000000ff
        /*068c*/ 	.word	0x00000000
        /*0690*/ 	.short	0x010a
        /*0692*/ 	.byte	0x05
	.zero		1


	//   ....[90]....
        /*0694*/ 	.word	0x00003030
        /*0698*/ 	.word	0x000000ff
        /*069c*/ 	.word	0x00000000
        /*06a0*/ 	.short	0x010a
        /*06a2*/ 	.byte	0x05
	.zero		1


	//   ....[91]....
        /*06a4*/ 	.word	0x000030c0
        /*06a8*/ 	.word	0x000000ff
        /*06ac*/ 	.word	0x00000000
        /*06b0*/ 	.short	0x010a
        /*06b2*/ 	.byte	0x05
	.zero		1


	//   ....[92]....
        /*06b4*/ 	.word	0x00003150
        /*06b8*/ 	.word	0x000000ff
        /*06bc*/ 	.word	0x00000000
        /*06c0*/ 	.short	0x010a
        /*06c2*/ 	.byte	0x05
	.zero		1


	//   ....[93]....
        /*06c4*/ 	.word	0x000031e0
        /*06c8*/ 	.word	0x000000ff
        /*06cc*/ 	.word	0x00000000
        /*06d0*/ 	.short	0x010a
        /*06d2*/ 	.byte	0x05
	.zero		1


	//   ....[94]....
        /*06d4*/ 	.word	0x00003270
        /*06d8*/ 	.word	0x000000ff
        /*06dc*/ 	.word	0x00000000
        /*06e0*/ 	.short	0x010a
        /*06e2*/ 	.byte	0x05
	.zero		1


	//   ....[95]....
        /*06e4*/ 	.word	0x00003300
        /*06e8*/ 	.word	0x000000ff
        /*06ec*/ 	.word	0x00000000
        /*06f0*/ 	.short	0x010a
        /*06f2*/ 	.byte	0x05
	.zero		1


	//   ....[96]....
        /*06f4*/ 	.word	0x00003390
        /*06f8*/ 	.word	0x000000ff
        /*06fc*/ 	.word	0x00000000
        /*0700*/ 	.short	0x010a
        /*0702*/ 	.byte	0x05
	.zero		1


	//   ....[97]....
        /*0704*/ 	.word	0x00003430
        /*0708*/ 	.word	0x00000000
        /*070c*/ 	.word	0x00000000
        /*0710*/ 	.short	0x010a
        /*0712*/ 	.byte	0xff
	.zero		1


	//   ....[98]....
        /*0714*/ 	.word	0x00003560
        /*0718*/ 	.word	0x00000000
        /*071c*/ 	.word	0x000001e0
        /*0720*/ 	.short	0x010a
        /*0722*/ 	.byte	0xff
	.zero		1


	//   ....[99]....
        /*0724*/ 	.word	0x000035d0
        /*0728*/ 	.word	0x00000000
        /*072c*/ 	.word	0x00000000
        /*0730*/ 	.short	0x0101
        /*0732*/ 	.byte	0xff
	.zero		1


	//   ....[100]....
        /*0734*/ 	.word	0x000035f0
        /*0738*/ 	.word	0x000000ff
        /*073c*/ 	.word	0x00000190
        /*0740*/ 	.short	0x010a
        /*0742*/ 	.byte	0x05
	.zero		1


	//   ....[101]....
        /*0744*/ 	.word	0x00003710
        /*0748*/ 	.word	0x00000000
        /*074c*/ 	.word	0x00000180
        /*0750*/ 	.short	0x010a
        /*0752*/ 	.byte	0xff
	.zero		1


	//   ....[102]....
        /*0754*/ 	.word	0x00003810
        /*0758*/ 	.word	0x00000000
        /*075c*/ 	.word	0x00000000
        /*0760*/ 	.short	0x0101
        /*0762*/ 	.byte	0xff
	.zero		1


	//   ....[103]....
        /*0764*/ 	.word	0x000038a0
        /*0768*/ 	.word	0x000000ff
        /*076c*/ 	.word	0x00000190
        /*0770*/ 	.short	0x0106
        /*0772*/ 	.byte	0x05
	.zero		1


	//   ....[104]....
        /*0774*/ 	.word	0x000038c0
        /*0778*/ 	.word	0x000000ff
        /*077c*/ 	.word	0x00000190
        /*0780*/ 	.short	0x010a
        /*0782*/ 	.byte	0x05
	.zero		1


	//   ....[105]....
        /*0784*/ 	.word	0x00003950
        /*0788*/ 	.word	0x000000ff
        /*078c*/ 	.word	0x00000190
        /*0790*/ 	.short	0x0106
        /*0792*/ 	.byte	0x04
	.zero		1


	//   ....[106]....
        /*0794*/ 	.word	0x00003990
        /*0798*/ 	.word	0x00000000
        /*079c*/ 	.word	0x00000190
        /*07a0*/ 	.short	0x010a
        /*07a2*/ 	.byte	0xff
	.zero		1


	//   ....[107]....
        /*07a4*/ 	.word	0x00003bd0
        /*07a8*/ 	.word	0x000000ff
        /*07ac*/ 	.word	0x00000008
        /*07b0*/ 	.short	0x010a
        /*07b2*/ 	.byte	0x06
	.zero		1


	//   ....[108]....
        /*07b4*/ 	.word	0x00003bf0
        /*07b8*/ 	.word	0x000000ff
        /*07bc*/ 	.word	0x00000008
        /*07c0*/ 	.short	0x010a
        /*07c2*/ 	.byte	0x06
	.zero		1


	//   ....[109]....
        /*07c4*/ 	.word	0x00003d80
        /*07c8*/ 	.word	0x000000ff
        /*07cc*/ 	.word	0x00000008
        /*07d0*/ 	.short	0x010a
        /*07d2*/ 	.byte	0x06
	.zero		1


	//   ....[110]....
        /*07d4*/ 	.word	0x00003da0
        /*07d8*/ 	.word	0x000000ff
        /*07dc*/ 	.word	0x00000008
        /*07e0*/ 	.short	0x010a
        /*07e2*/ 	.byte	0x06
	.zero		1


	//   ....[111]....
        /*07e4*/ 	.word	0x00003e60
        /*07e8*/ 	.word	0x000000ff
        /*07ec*/ 	.word	0x00000000
        /*07f0*/ 	.short	0x0101
        /*07f2*/ 	.byte	0x07
	.zero		1


	//   ....[112]....
        /*07f4*/ 	.word	0x000041a0
        /*07f8*/ 	.word	0x00000000
        /*07fc*/ 	.word	0x00000180
        /*0800*/ 	.short	0x010a
        /*0802*/ 	.byte	0xff
	.zero		1


	//   ....[113]....
        /*0804*/ 	.word	0x00004260
        /*0808*/ 	.word	0x00000000
        /*080c*/ 	.word	0x00000000
        /*0810*/ 	.short	0x0101
        /*0812*/ 	.byte	0xff
	.zero		1


	//   ....[114]....
        /*0814*/ 	.word	0x00004310
        /*0818*/ 	.word	0x000000ff
        /*081c*/ 	.word	0x00000000
        /*0820*/ 	.short	0x010a
        /*0822*/ 	.byte	0x08
	.zero		1


	//   ....[115]....
        /*0824*/ 	.word	0x00004320
        /*0828*/ 	.word	0x000000ff
        /*082c*/ 	.word	0x000001c0
        /*0830*/ 	.short	0x010a
        /*0832*/ 	.byte	0x09
	.zero		1


	//   ....[116]....
        /*0834*/ 	.word	0x000043d0
        /*0838*/ 	.word	0x000000ff
        /*083c*/ 	.word	0x00000000
        /*0840*/ 	.short	0x010a
        /*0842*/ 	.byte	0x08
	.zero		1


	//   ....[117]....
        /*0844*/ 	.word	0x00004500
        /*0848*/ 	.word	0x000000ff
        /*084c*/ 	.word	0x00000000
        /*0850*/ 	.short	0x010a
        /*0852*/ 	.byte	0x1e
	.zero		1


	//   ....[118]....
        /*0854*/ 	.word	0x00004810
        /*0858*/ 	.word	0x000000ff
        /*085c*/ 	.word	0x00000000
        /*0860*/ 	.short	0x010a
        /*0862*/ 	.byte	0x08
	.zero		1


	//   ....[119]....
        /*0864*/ 	.word	0x000048a0
        /*0868*/ 	.word	0x000000ff
        /*086c*/ 	.word	0x00000000
        /*0870*/ 	.short	0x010a
        /*0872*/ 	.byte	0x08
	.zero		1


	//   ....[120]....
        /*0874*/ 	.word	0x00004930
        /*0878*/ 	.word	0x000000ff
        /*087c*/ 	.word	0x00000000
        /*0880*/ 	.short	0x010a
        /*0882*/ 	.byte	0x08
	.zero		1


	//   ....[121]....
        /*0884*/ 	.word	0x000049d0
        /*0888*/ 	.word	0x00000000
        /*088c*/ 	.word	0x00000000
        /*0890*/ 	.short	0x010a
        /*0892*/ 	.byte	0xff
	.zero		1


	//   ....[122]....
        /*0894*/ 	.word	0x00004a10
        /*0898*/ 	.word	0x00000000
        /*089c*/ 	.word	0x00000000
        /*08a0*/ 	.short	0x010a
        /*08a2*/ 	.byte	0xff
	.zero		1


	//   ....[123]....
        /*08a4*/ 	.word	0x00004a80
        /*08a8*/ 	.word	0x000000ff
        /*08ac*/ 	.word	0x00000000
        /*08b0*/ 	.short	0x0101
        /*08b2*/ 	.byte	0x05
	.zero		1


	//   ....[124]....
        /*08b4*/ 	.word	0x00004ac0
        /*08b8*/ 	.word	0x000000ff
        /*08bc*/ 	.word	0x00000200
        /*08c0*/ 	.short	0x010a
        /*08c2*/ 	.byte	0x07
	.zero		1


	//   ....[125]....
        /*08c4*/ 	.word	0x00004b10
        /*08c8*/ 	.word	0x000000ff
        /*08cc*/ 	.word	0x00000000
        /*08d0*/ 	.short	0x0101
        /*08d2*/ 	.byte	0x05
	.zero		1


	//   ....[126]....
        /*08d4*/ 	.word	0x00004f30
        /*08d8*/ 	.word	0x00000000
        /*08dc*/ 	.word	0x00000180
        /*08e0*/ 	.short	0x010a
        /*08e2*/ 	.byte	0xff
	.zero		1


	//   ....[127]....
        /*08e4*/ 	.word	0x00005020
        /*08e8*/ 	.word	0x00000000
        /*08ec*/ 	.word	0x00000000
        /*08f0*/ 	.short	0x0101
        /*08f2*/ 	.byte	0xff
	.zero		1


	//   ....[128]....
        /*08f4*/ 	.word	0x00005340
        /*08f8*/ 	.word	0x000000ff
        /*08fc*/ 	.word	0x00000178
        /*0900*/ 	.short	0x010a
        /*0902*/ 	.byte	0x06
	.zero		1


	//   ....[129]....
        /*0904*/ 	.word	0x000054c0
        /*0908*/ 	.word	0x000000ff
        /*090c*/ 	.word	0x00000168
        /*0910*/ 	.short	0x010a
        /*0912*/ 	.byte	0x06
	.zero		1


	//   ....[130]....
        /*0914*/ 	.word	0x000057f0
        /*0918*/ 	.word	0x000000ff
        /*091c*/ 	.word	0x00000160
        /*0920*/ 	.short	0x010b
        /*0922*/ 	.byte	0x06
	.zero		1


	//   ....[131]....
        /*0924*/ 	.word	0x00005810
        /*0928*/ 	.word	0x000000ff
        /*092c*/ 	.word	0x00000000
        /*0930*/ 	.short	0x0101
        /*0932*/ 	.byte	0x25
	.zero		1


	//   ....[132]....
        /*0934*/ 	.word	0x00005850
        /*0938*/ 	.word	0x00000000
        /*093c*/ 	.word	0x00000168
        /*0940*/ 	.short	0x010a
        /*0942*/ 	.byte	0xff
	.zero		1


	//   ....[133]....
        /*0944*/ 	.word	0x00005b80
        /*0948*/ 	.word	0x00000000
        /*094c*/ 	.word	0x00000180
        /*0950*/ 	.short	0x010a
        /*0952*/ 	.byte	0xff
	.zero		1


	//   ....[134]....
        /*0954*/ 	.word	0x00005c90
        /*0958*/ 	.word	0x00000000
        /*095c*/ 	.word	0x00000000
        /*0960*/ 	.short	0x0101
        /*0962*/ 	.byte	0xff
	.zero		1


	//   ....[135]....
        /*0964*/ 	.word	0x000065e0
        /*0968*/ 	.word	0x000000ff
        /*096c*/ 	.word	0x00000160
        /*0970*/ 	.short	0x010a
        /*0972*/ 	.byte	0x2b
	.zero		1


	//   ....[136]....
        /*0974*/ 	.word	0x000065f0
        /*0978*/ 	.word	0x0000004b
        /*097c*/ 	.word	0x000001a0
        /*0980*/ 	.short	0x010a
        /*0982*/ 	.byte	0xff
	.zero		1


	//   ....[137]....
        /*0984*/ 	.word	0x00006720
        /*0988*/ 	.word	0x000000ff
        /*098c*/ 	.word	0x00000160
        /*0990*/ 	.short	0x010a
        /*0992*/ 	.byte	0x2b
	.zero		1


	//   ....[138]....
        /*0994*/ 	.word	0x000067f0
        /*0998*/ 	.word	0x000000ff
        /*099c*/ 	.word	0x00000000
        /*09a0*/ 	.short	0x0101
        /*09a2*/ 	.byte	0x04
	.zero		1


	//   ....[139]....
        /*09a4*/ 	.word	0x00006850
        /*09a8*/ 	.word	0x0000004b
        /*09ac*/ 	.word	0x000001a0
        /*09b0*/ 	.short	0x010a
        /*09b2*/ 	.byte	0xff
	.zero		1


	//   ....[140]....
        /*09b4*/ 	.word	0x00006a90
        /*09b8*/ 	.word	0x0000004b
        /*09bc*/ 	.word	0x00000000
        /*09c0*/ 	.short	0x0101
        /*09c2*/ 	.byte	0xff
	.zero		1


	//   ....[141]....
        /*09c4*/ 	.word	0x000070b0
        /*09c8*/ 	.word	0x00000002
        /*09cc*/ 	.word	0x000001f0
        /*09d0*/ 	.short	0x010a
        /*09d2*/ 	.byte	0xff
	.zero		1


	//   ....[142]....
        /*09d4*/ 	.word	0x00007110
        /*09d8*/ 	.word	0x00000002
        /*09dc*/ 	.word	0x000000b0
        /*09e0*/ 	.short	0x010a
        /*09e2*/ 	.byte	0xff
	.zero		1


	//   ....[143]....
        /*09e4*/ 	.word	0x00007170
        /*09e8*/ 	.word	0x00000002
        /*09ec*/ 	.word	0x000000b0
        /*09f0*/ 	.short	0x010a
        /*09f2*/ 	.byte	0xff
	.zero		1


	//   ....[144]....
        /*09f4*/ 	.word	0x000071c0
        /*09f8*/ 	.word	0x00000002
        /*09fc*/ 	.word	0x00000180
        /*0a00*/ 	.short	0x010a
        /*0a02*/ 	.byte	0xff
	.zero		1


	//   ....[145]....
        /*0a04*/ 	.word	0x00007220
        /*0a08*/ 	.word	0x00000000
        /*0a0c*/ 	.word	0x00000000
        /*0a10*/ 	.short	0x010a
        /*0a12*/ 	.byte	0xff
	.zero		1


	//   ....[146]....
        /*0a14*/ 	.word	0x00007280
        /*0a18*/ 	.word	0x00000000
        /*0a1c*/ 	.word	0x00000000
        /*0a20*/ 	.short	0x010a
        /*0a22*/ 	.byte	0xff
	.zero		1


	//   ....[147]....
        /*0a24*/ 	.word	0x000072e0
        /*0a28*/ 	.word	0x00000000
        /*0a2c*/ 	.word	0x00000000
        /*0a30*/ 	.short	0x010a
        /*0a32*/ 	.byte	0xff
	.zero		1


	//   ....[148]....
        /*0a34*/ 	.word	0x00007340
        /*0a38*/ 	.word	0x00000000
        /*0a3c*/ 	.word	0x00000000
        /*0a40*/ 	.short	0x010a
        /*0a42*/ 	.byte	0xff
	.zero		1


	//   ....[149]....
        /*0a44*/ 	.word	0x000073a0
        /*0a48*/ 	.word	0x00000000
        /*0a4c*/ 	.word	0x00000000
        /*0a50*/ 	.short	0x010a
        /*0a52*/ 	.byte	0xff
	.zero		1


	//   ....[150]....
        /*0a54*/ 	.word	0x00007400
        /*0a58*/ 	.word	0x00000000
        /*0a5c*/ 	.word	0x00000000
        /*0a60*/ 	.short	0x010a
        /*0a62*/ 	.byte	0xff
	.zero		1


	//   ....[151]....
        /*0a64*/ 	.word	0x00007460
        /*0a68*/ 	.word	0x00000000
        /*0a6c*/ 	.word	0x00000000
        /*0a70*/ 	.short	0x010a
        /*0a72*/ 	.byte	0xff
	.zero		1


	//   ....[152]....
        /*0a74*/ 	.word	0x000074c0
        /*0a78*/ 	.word	0x00000000
        /*0a7c*/ 	.word	0x00000000
        /*0a80*/ 	.short	0x010a
        /*0a82*/ 	.byte	0xff
	.zero		1


	//   ....[153]....
        /*0a84*/ 	.word	0x00007520
        /*0a88*/ 	.word	0x00000000
        /*0a8c*/ 	.word	0x00000000
        /*0a90*/ 	.short	0x010a
        /*0a92*/ 	.byte	0xff
	.zero		1


	//   ....[154]....
        /*0a94*/ 	.word	0x00007580
        /*0a98*/ 	.word	0x00000000
        /*0a9c*/ 	.word	0x00000000
        /*0aa0*/ 	.short	0x010a
        /*0aa2*/ 	.byte	0xff
	.zero		1


	//   ....[155]....
        /*0aa4*/ 	.word	0x000075e0
        /*0aa8*/ 	.word	0x00000000
        /*0aac*/ 	.word	0x00000000
        /*0ab0*/ 	.short	0x010a
        /*0ab2*/ 	.byte	0xff
	.zero		1


	//   ....[156]....
        /*0ab4*/ 	.word	0x00007640
        /*0ab8*/ 	.word	0x00000000
        /*0abc*/ 	.word	0x00000000
        /*0ac0*/ 	.short	0x010a
        /*0ac2*/ 	.byte	0xff
	.zero		1


	//   ....[157]....
        /*0ac4*/ 	.word	0x000076a0
        /*0ac8*/ 	.word	0x00000000
        /*0acc*/ 	.word	0x00000000
        /*0ad0*/ 	.short	0x010a
        /*0ad2*/ 	.byte	0xff
	.zero		1


	//   ....[158]....
        /*0ad4*/ 	.word	0x00007700
        /*0ad8*/ 	.word	0x00000000
        /*0adc*/ 	.word	0x00000000
        /*0ae0*/ 	.short	0x010a
        /*0ae2*/ 	.byte	0xff
	.zero		1


	//   ....[159]....
        /*0ae4*/ 	.word	0x00007760
        /*0ae8*/ 	.word	0x00000000
        /*0aec*/ 	.word	0x00000000
        /*0af0*/ 	.short	0x010a
        /*0af2*/ 	.byte	0xff
	.zero		1


	//   ....[160]....
        /*0af4*/ 	.word	0x000077c0
        /*0af8*/ 	.word	0x00000000
        /*0afc*/ 	.word	0x00000000
        /*0b00*/ 	.short	0x010a
        /*0b02*/ 	.byte	0xff
	.zero		1


	//   ....[161]....
        /*0b04*/ 	.word	0x00007820
        /*0b08*/ 	.word	0x00000000
        /*0b0c*/ 	.word	0x00000000
        /*0b10*/ 	.short	0x010a
        /*0b12*/ 	.byte	0xff
	.zero		1


	//   ....[162]....
        /*0b14*/ 	.word	0x00007880
        /*0b18*/ 	.word	0x00000000
        /*0b1c*/ 	.word	0x00000000
        /*0b20*/ 	.short	0x010a
        /*0b22*/ 	.byte	0xff
	.zero		1


	//   ....[163]....
        /*0b24*/ 	.word	0x000078e0
        /*0b28*/ 	.word	0x00000000
        /*0b2c*/ 	.word	0x00000000
        /*0b30*/ 	.short	0x010a
        /*0b32*/ 	.byte	0xff
	.zero		1


	//   ....[164]....
        /*0b34*/ 	.word	0x00007940
        /*0b38*/ 	.word	0x00000000
        /*0b3c*/ 	.word	0x00000000
        /*0b40*/ 	.short	0x010a
        /*0b42*/ 	.byte	0xff
	.zero		1


	//   ....[165]....
        /*0b44*/ 	.word	0x000079a0
        /*0b48*/ 	.word	0x00000000
        /*0b4c*/ 	.word	0x00000000
        /*0b50*/ 	.short	0x010a
        /*0b52*/ 	.byte	0xff
	.zero		1


	//   ....[166]....
        /*0b54*/ 	.word	0x000079f0
        /*0b58*/ 	.word	0x00000000
        /*0b5c*/ 	.word	0x000001e0
        /*0b60*/ 	.short	0x010a
        /*0b62*/ 	.byte	0xff
	.zero		1


	//   ....[167]....
        /*0b64*/ 	.word	0x00007a50
        /*0b68*/ 	.word	0x00000000
        /*0b6c*/ 	.word	0x00000190
        /*0b70*/ 	.short	0x010a
        /*0b72*/ 	.byte	0xff
	.zero		1


	//   ....[168]....
        /*0b74*/ 	.word	0x00007aa0
        /*0b78*/ 	.word	0x00000000
        /*0b7c*/ 	.word	0x00000180
        /*0b80*/ 	.short	0x010a
        /*0b82*/ 	.byte	0xff
	.zero		1


	//   ....[169]....
        /*0b84*/ 	.word	0x00007b00
        /*0b88*/ 	.word	0x00000000
        /*0b8c*/ 	.word	0x00000190
        /*0b90*/ 	.short	0x010a
        /*0b92*/ 	.byte	0xff
	.zero		1


	//   ....[170]....
        /*0b94*/ 	.word	0x00007b60
        /*0b98*/ 	.word	0x00000004
        /*0b9c*/ 	.word	0x00000008
        /*0ba0*/ 	.short	0x010a
        /*0ba2*/ 	.byte	0xff
	.zero		1


	//   ....[171]....
        /*0ba4*/ 	.word	0x00007c40
        /*0ba8*/ 	.word	0x00000002
        /*0bac*/ 	.word	0x00000008
        /*0bb0*/ 	.short	0x010a
        /*0bb2*/ 	.byte	0xff
	.zero		1


	//   ....[172]....
        /*0bb4*/ 	.word	0x00007c90
        /*0bb8*/ 	.word	0x00000000
        /*0bbc*/ 	.word	0x00000180
        /*0bc0*/ 	.short	0x010a
        /*0bc2*/ 	.byte	0xff
	.zero		1


	//   ....[173]....
        /*0bc4*/ 	.word	0x00007cf0
        /*0bc8*/ 	.word	0x00000000
        /*0bcc*/ 	.word	0x000001c0
        /*0bd0*/ 	.short	0x010a
        /*0bd2*/ 	.byte	0xff
	.zero		1


	//   ....[174]....
        /*0bd4*/ 	.word	0x00007d50
        /*0bd8*/ 	.word	0x00000000
        /*0bdc*/ 	.word	0x00000000
        /*0be0*/ 	.short	0x010a
        /*0be2*/ 	.byte	0xff
	.zero		1


	//   ....[175]....
        /*0be4*/ 	.word	0x00007db0
        /*0be8*/ 	.word	0x00000000
        /*0bec*/ 	.word	0x00000000
        /*0bf0*/ 	.short	0x010a
        /*0bf2*/ 	.byte	0xff
	.zero		1


	//   ....[176]....
        /*0bf4*/ 	.word	0x00007e10
        /*0bf8*/ 	.word	0x00000000
        /*0bfc*/ 	.word	0x00000000
        /*0c00*/ 	.short	0x010a
        /*0c02*/ 	.byte	0xff
	.zero		1


	//   ....[177]....
        /*0c04*/ 	.word	0x00007e70
        /*0c08*/ 	.word	0x00000000
        /*0c0c*/ 	.word	0x00000000
        /*0c10*/ 	.short	0x010a
        /*0c12*/ 	.byte	0xff
	.zero		1


	//   ....[178]....
        /*0c14*/ 	.word	0x00007ed0
        /*0c18*/ 	.word	0x00000000
        /*0c1c*/ 	.word	0x00000200
        /*0c20*/ 	.short	0x010a
        /*0c22*/ 	.byte	0xff
	.zero		1


	//   ....[179]....
        /*0c24*/ 	.word	0x00007f20
        /*0c28*/ 	.word	0x00000000
        /*0c2c*/ 	.word	0x00000180
        /*0c30*/ 	.short	0x010a
        /*0c32*/ 	.byte	0xff
	.zero		1


	//   ....[180]....
        /*0c34*/ 	.word	0x00007f80
        /*0c38*/ 	.word	0x00000000
        /*0c3c*/ 	.word	0x00000178
        /*0c40*/ 	.short	0x010a
        /*0c42*/ 	.byte	0xff
	.zero		1


	//   ....[181]....
        /*0c44*/ 	.word	0x00007fe0
        /*0c48*/ 	.word	0x00000000
        /*0c4c*/ 	.word	0x00000168
        /*0c50*/ 	.short	0x010a
        /*0c52*/ 	.byte	0xff
	.zero		1


	//   ....[182]....
        /*0c54*/ 	.word	0x00008030
        /*0c58*/ 	.word	0x00000000
        /*0c5c*/ 	.word	0x00000180
        /*0c60*/ 	.short	0x010a
        /*0c62*/ 	.byte	0xff
	.zero		1


	//   ....[183]....
        /*0c64*/ 	.word	0x00008090
        /*0c68*/ 	.word	0x00000000
        /*0c6c*/ 	.word	0x00000160
        /*0c70*/ 	.short	0x010a
        /*0c72*/ 	.byte	0xff
	.zero		1


	//   ....[184]....
        /*0c74*/ 	.word	0x000080e0
        /*0c78*/ 	.word	0x0000004b
        /*0c7c*/ 	.word	0x000001a0
        /*0c80*/ 	.short	0x010a
        /*0c82*/ 	.byte	0xff
	.zero		1


	//----- nvinfo : EIATTR_NUM_MBARRIERS
	.align		4
.L_47:
        /*0c84*/ 	.byte	0x03, 0x38
        /*0c86*/ 	.short	0x0041


	//----- nvinfo : EIATTR_EXIT_INSTR_OFFSETS
	.align		4
        /*0c88*/ 	.byte	0x04, 0x1c
        /*0c8a*/ 	.short	(.L_49 - .L_48)


	//   ....[0]....
.L_48:
        /*0c8c*/ 	.word	0x00003460


	//   ....[1]....
        /*0c90*/ 	.word	0x00003960


	//   ....[2]....
        /*0c94*/ 	.word	0x000039c0


	//   ....[3]....
        /*0c98*/ 	.word	0x00004d40


	//   ....[4]....
        /*0c9c*/ 	.word	0x00005880


	//   ....[5]....
        /*0ca0*/ 	.word	0x000058c0


	//   ....[6]....
        /*0ca4*/ 	.word	0x000070a0


	//----- nvinfo : EIATTR_MAX_THREADS
	.align		4
.L_49:
        /*0ca8*/ 	.byte	0x04, 0x05
        /*0caa*/ 	.short	(.L_51 - .L_50)
.L_50:
        /*0cac*/ 	.word	0x00000100
        /*0cb0*/ 	.word	0x00000001
        /*0cb4*/ 	.word	0x00000001


	//----- nvinfo : EIATTR_CRS_STACK_SIZE
	.align		4
.L_51:
        /*0cb8*/ 	.byte	0x04, 0x1e
        /*0cba*/ 	.short	(.L_53 - .L_52)
.L_52:
        /*0cbc*/ 	.word	0x00000000


	//----- nvinfo : EIATTR_CBANK_PARAM_SIZE
	.align		4
.L_53:
        /*0cc0*/ 	.byte	0x03, 0x19
        /*0cc2*/ 	.short	0x0800


	//----- nvinfo : EIATTR_PARAM_CBANK
	.align		4
        /*0cc4*/ 	.byte	0x04, 0x0a
        /*0cc6*/ 	.short	(.L_55 - .L_54)
	.align		4
.L_54:
        /*0cc8*/ 	.word	index@(.nv.constant0._ZN7cutlass13device_kernelINS_4gemm6kernel13GemmUniversalIN4cute5tupleIJiiiiEEENS1_10collective13CollectiveMmaINS1_35MainloopSm100TmaUmmaWarpSpecializedILi22ELi2ELi4ENS5_IJNS4_1CILi2EEENSA_ILi1EEESC_EEEEENS5_IJNSA_ILi128EEENSA_ILi32EEESF_EEEaNS5_IJlSC_lEEEaSI_NS4_8TiledMMAINS4_8MMA_AtomIJNS4_21SM100_MMA_S8_2x1SM_SSIaaiLi128ELi32ELNS4_4UMMA5MajorE0ELSN_0ELNSM_8SaturateE0EEEEEENS4_6LayoutINS5_IJSC_SC_SC_EEENS5_IJNSA_ILi0EEEST_ST_EEEEENS5_IJNS4_10UnderscoreESW_SW_EEEEENS4_18SM100_TMA_2SM_LOADENS4_14ComposedLayoutINS4_7SwizzleILi3ELi4ELi3EEENS4_18smem_ptr_flag_bitsILi8EEENSR_INS5_IJNSA_ILi8EEESF_EEENS5_IJSF_SC_EEEEEEEvNS4_8identityESZ_S19_vS1A_EENS_8epilogue10collective18CollectiveEpilogueINS1C_23Sm100TmaWarpSpecializedILi1ELi1ELi16ELb0ELb0EEEJNS5_IJNSA_ILi64EEESG_SF_EEENS5_IJNSR_IS1H_SC_EENSR_ISG_SC_EEEEEaSI_aSI_NS1C_6fusion15FusionCallbacksIS1G_NS1M_17LinearCombinationIaiaiLNS_15FloatRoundStyleE2EEES1I_S1L_JEEENS4_5SM1004TMEM4LOAD26SM100_TMEM_LOAD_32dp32b16xENS4_13SM90_TMA_LOADENS10_INS11_ILi1ELi4ELi3EEES14_NSR_INS5_IJS15_SG_EEENS5_IJSG_SC_EEEEEEENS4_39AutoVectorizingCopyWithAssumedAlignmentILi128EEENS4_14SM90_TMA_STOREES21_S23_S23_EEEvvEEEEvNT_6ParamsE)
        /*0ccc*/ 	.short	0x0380
        /*0cce*/ 	.short	0x0800


	//----- nvinfo : EIATTR_SW_WAR
	.align		4
.L_55:
        /*0cd0*/ 	.byte	0x04, 0x36
        /*0cd2*/ 	.short	(.L_57 - .L_56)
.L_56:
        /*0cd4*/ 	.word	0x00000008
.L_57:


//--------------------- .nv.callgraph             --------------------------
	.section	.nv.callgraph,"",@"SHT_CUDA_CALLGRAPH"
	.align	4
	.sectionentsize	8
	.align		4
        /*0000*/ 	.word	0x00000000
	.align		4
        /*0004*/ 	.word	0xffffffff
	.align		4
        /*0008*/ 	.word	index@(_ZN7cutlass13device_kernelINS_4gemm6kernel13GemmUniversalIN4cute5tupleIJiiiiEEENS1_10collective13CollectiveMmaINS1_35MainloopSm100TmaUmmaWarpSpecializedILi22ELi2ELi4ENS5_IJNS4_1CILi2EEENSA_ILi1EEESC_EEEEENS5_IJNSA_ILi128EEENSA_ILi32EEESF_EEEaNS5_IJlSC_lEEEaSI_NS4_8TiledMMAINS4_8MMA_AtomIJNS4_21SM100_MMA_S8_2x1SM_SSIaaiLi128ELi32ELNS4_4UMMA5MajorE0ELSN_0ELNSM_8SaturateE0EEEEEENS4_6LayoutINS5_IJSC_SC_SC_EEENS5_IJNSA_ILi0EEEST_ST_EEEEENS5_IJNS4_10UnderscoreESW_SW_EEEEENS4_18SM100_TMA_2SM_LOADENS4_14ComposedLayoutINS4_7SwizzleILi3ELi4ELi3EEENS4_18smem_ptr_flag_bitsILi8EEENSR_INS5_IJNSA_ILi8EEESF_EEENS5_IJSF_SC_EEEEEEEvNS4_8identityESZ_S19_vS1A_EENS_8epilogue10collective18CollectiveEpilogueINS1C_23Sm100TmaWarpSpecializedILi1ELi1ELi16ELb0ELb0EEEJNS5_IJNSA_ILi64EEESG_SF_EEENS5_IJNSR_IS1H_SC_EENSR_ISG_SC_EEEEEaSI_aSI_NS1C_6fusion15FusionCallbacksIS1G_NS1M_17LinearCombinationIaiaiLNS_15FloatRoundStyleE2EEES1I_S1L_JEEENS4_5SM1004TMEM4LOAD26SM100_TMEM_LOAD_32dp32b16xENS4_13SM90_TMA_LOADENS10_INS11_ILi1ELi4ELi3EEES14_NSR_INS5_IJS15_SG_EEENS5_IJSG_SC_EEEEEEENS4_39AutoVectorizingCopyWithAssumedAlignmentILi128EEENS4_14SM90_TMA_STOREES21_S23_S23_EEEvvEEEEvNT_6ParamsE)
	.align		4
        /*000c*/ 	.word	index@(__assertfail)
	.align		4
        /*0010*/ 	.word	0x00000000
	.align		4
        /*0014*/ 	.word	0xfffffffe
	.align		4
        /*0018*/ 	.word	0x00000000
	.align		4
        /*001c*/ 	.word	0xfffffffd
	.align		4
        /*0020*/ 	.word	0x00000000
	.align		4
        /*0024*/ 	.word	0xfffffffc


//--------------------- .nv.constant4             --------------------------
	.section	.nv.constant4,"a",@progbits
	.align	8
	.align		8
.nv.constant4:
        /*0000*/ 	.dword	__assertfail
	.align		8
        /*0008*/ 	.dword	__unnamed_1
	.align		8
        /*0010*/ 	.dword	__unnamed_2
	.align		8
        /*0018*/ 	.dword	_ZN40_INTERNAL_5b1ef6bf_4_k_cu_ebc76b5b_206684cuda3std3__45__cpo5beginE
	.align		8
        /*0020*/ 	.dword	_ZN40_INTERNAL_5b1ef6bf_4_k_cu_ebc76b5b_206684cuda3std3__45__cpo3endE
	.align		8
        /*0028*/ 	.dword	_ZN40_INTERNAL_5b1ef6bf_4_k_cu_ebc76b5b_206684cuda3std3__45__cpo6cbeginE
	.align		8
        /*0030*/ 	.dword	_ZN40_INTERNAL_5b1ef6bf_4_k_cu_ebc76b5b_206684cuda3std3__45__cpo4cendE
	.align		8
        /*0038*/ 	.dword	_ZN40_INTERNAL_5b1ef6bf_4_k_cu_ebc76b5b_206684cuda3std3__442_GLOBAL__N__5b1ef6bf_4_k_cu_ebc76b5b_206686ignoreE
	.align		8
        /*0040*/ 	.dword	_ZN40_INTERNAL_5b1ef6bf_4_k_cu_ebc76b5b_206684cuda3std3__419piecewise_constructE
	.align		8
        /*0048*/ 	.dword	_ZN40_INTERNAL_5b1ef6bf_4_k_cu_ebc76b5b_206684cuda3std3__48in_placeE
	.align		8
        /*0050*/ 	.dword	_ZN40_INTERNAL_5b1ef6bf_4_k_cu_ebc76b5b_206684cuda3std6ranges3__45__cpo4swapE
	.align		8
        /*0058*/ 	.dword	_ZN40_INTERNAL_5b1ef6bf_4_k_cu_ebc76b5b_206684cuda3std6ranges3__45__cpo9iter_moveE
	.align		8
        /*0060*/ 	.dword	_ZN40_INTERNAL_5b1ef6bf_4_k_cu_ebc76b5b_206684cute7productE
	.align		8
        /*0068*/ 	.dword	_ZN40_INTERNAL_5b1ef6bf_4_k_cu_ebc76b5b_206684cute1_E
	.align		8
        /*0070*/ 	.dword	$str$25
	.align		8
        /*0078*/ 	.dword	$str$26
	.align		8
        /*0080*/ 	.dword	$str$27
	.align		8
        /*0088*/ 	.dword	$str$28


//--------------------- .text._ZN7cutlass13device_kernelINS_4gemm6kernel13GemmUniversalIN4cute5tupleIJiiiiEEENS1_10collective13CollectiveMmaINS1_35MainloopSm100TmaUmmaWarpSpecializedILi22ELi2ELi4ENS5_IJNS4_1CILi2EEENSA_ILi1EEESC_EEEEENS5_IJNSA_ILi128EEENSA_ILi32EEESF_EEEaNS5_IJlSC_lEEEaSI_NS4_8TiledMMAINS4_8MMA_AtomIJNS4_21SM100_MMA_S8_2x1SM_SSIaaiLi128ELi32ELNS4_4UMMA5MajorE0ELSN_0ELNSM_8SaturateE0EEEEEENS4_6LayoutINS5_IJSC_SC_SC_EEENS5_IJNSA_ILi0EEEST_ST_EEEEENS5_IJNS4_10UnderscoreESW_SW_EEEEENS4_18SM100_TMA_2SM_LOADENS4_14ComposedLayoutINS4_7SwizzleILi3ELi4ELi3EEENS4_18smem_ptr_flag_bitsILi8EEENSR_INS5_IJNSA_ILi8EEESF_EEENS5_IJSF_SC_EEEEEEEvNS4_8identityESZ_S19_vS1A_EENS_8epilogue10collective18CollectiveEpilogueINS1C_23Sm100TmaWarpSpecializedILi1ELi1ELi16ELb0ELb0EEEJNS5_IJNSA_ILi64EEESG_SF_EEENS5_IJNSR_IS1H_SC_EENSR_ISG_SC_EEEEEaSI_aSI_NS1C_6fusion15FusionCallbacksIS1G_NS1M_17LinearCombinationIaiaiLNS_15FloatRoundStyleE2EEES1I_S1L_JEEENS4_5SM1004TMEM4LOAD26SM100_TMEM_LOAD_32dp32b16xENS4_13SM90_TMA_LOADENS10_INS11_ILi1ELi4ELi3EEES14_NSR_INS5_IJS15_SG_EEENS5_IJSG_SC_EEEEEEENS4_39AutoVectorizingCopyWithAssumedAlignmentILi128EEENS4_14SM90_TMA_STOREES21_S23_S23_EEEvvEEEEvNT_6ParamsE --------------------------
	.section	.text._ZN7cutlass13device_kernelINS_4gemm6kernel13GemmUniversalIN4cute5tupleIJiiiiEEENS1_10collective13CollectiveMmaINS1_35MainloopSm100TmaUmmaWarpSpecializedILi22ELi2ELi4ENS5_IJNS4_1CILi2EEENSA_ILi1EEESC_EEEEENS5_IJNSA_ILi128EEENSA_ILi32EEESF_EEEaNS5_IJlSC_lEEEaSI_NS4_8TiledMMAINS4_8MMA_AtomIJNS4_21SM100_MMA_S8_2x1SM_SSIaaiLi128ELi32ELNS4_4UMMA5MajorE0ELSN_0ELNSM_8SaturateE0EEEEEENS4_6LayoutINS5_IJSC_SC_SC_EEENS5_IJNSA_ILi0EEEST_ST_EEEEENS5_IJNS4_10UnderscoreESW_SW_EEEEENS4_18SM100_TMA_2SM_LOADENS4_14ComposedLayoutINS4_7SwizzleILi3ELi4ELi3EEENS4_18smem_ptr_flag_bitsILi8EEENSR_INS5_IJNSA_ILi8EEESF_EEENS5_IJSF_SC_EEEEEEEvNS4_8identityESZ_S19_vS1A_EENS_8epilogue10collective18CollectiveEpilogueINS1C_23Sm100TmaWarpSpecializedILi1ELi1ELi16ELb0ELb0EEEJNS5_IJNSA_ILi64EEESG_SF_EEENS5_IJNSR_IS1H_SC_EENSR_ISG_SC_EEEEEaSI_aSI_NS1C_6fusion15FusionCallbacksIS1G_NS1M_17LinearCombinationIaiaiLNS_15FloatRoundStyleE2EEES1I_S1L_JEEENS4_5SM1004TMEM4LOAD26SM100_TMEM_LOAD_32dp32b16xENS4_13SM90_TMA_LOADENS10_INS11_ILi1ELi4ELi3EEES14_NSR_INS5_IJS15_SG_EEENS5_IJSG_SC_EEEEEEENS4_39AutoVectorizingCopyWithAssumedAlignmentILi128EEENS4_14SM90_TMA_STOREES21_S23_S23_EEEvvEEEEvNT_6ParamsE,"ax",@progbits
	.align	128
.text._ZN7cutlass13device_kernelINS_4gemm6kernel13GemmUniversalIN4cute5tupleIJiiiiEEENS1_10collective13CollectiveMmaINS1_35MainloopSm100TmaUmmaWarpSpecializedILi22ELi2ELi4ENS5_IJNS4_1CILi2EEENSA_ILi1EEESC_EEEEENS5_IJNSA_ILi128EEENSA_ILi32EEESF_EEEaNS5_IJlSC_lEEEaSI_NS4_8TiledMMAINS4_8MMA_AtomIJNS4_21SM100_MMA_S8_2x1SM_SSIaaiLi128ELi32ELNS4_4UMMA5MajorE0ELSN_0ELNSM_8SaturateE0EEEEEENS4_6LayoutINS5_IJSC_SC_SC_EEENS5_IJNSA_ILi0EEEST_ST_EEEEENS5_IJNS4_10UnderscoreESW_SW_EEEEENS4_18SM100_TMA_2SM_LOADENS4_14ComposedLayoutINS4_7SwizzleILi3ELi4ELi3EEENS4_18smem_ptr_flag_bitsILi8EEENSR_INS5_IJNSA_ILi8EEESF_EEENS5_IJSF_SC_EEEEEEEvNS4_8identityESZ_S19_vS1A_EENS_8epilogue10collective18CollectiveEpilogueINS1C_23Sm100TmaWarpSpecializedILi1ELi1ELi16ELb0ELb0EEEJNS5_IJNSA_ILi64EEESG_SF_EEENS5_IJNSR_IS1H_SC_EENSR_ISG_SC_EEEEEaSI_aSI_NS1C_6fusion15FusionCallbacksIS1G_NS1M_17LinearCombinationIaiaiLNS_15FloatRoundStyleE2EEES1I_S1L_JEEENS4_5SM1004TMEM4LOAD26SM100_TMEM_LOAD_32dp32b16xENS4_13SM90_TMA_LOADENS10_INS11_ILi1ELi4ELi3EEES14_NSR_INS5_IJS15_SG_EEENS5_IJSG_SC_EEEEEEENS4_39AutoVectorizingCopyWithAssumedAlignmentILi128EEENS4_14SM90_TMA_STOREES21_S23_S23_EEEvvEEEEvNT_6ParamsE:
        .type           _ZN7cutlass13device_kernelINS_4gemm6kernel13GemmUniversalIN4cute5tupleIJiiiiEEENS1_10collective13CollectiveMmaINS1_35MainloopSm100TmaUmmaWarpSpecializedILi22ELi2ELi4ENS5_IJNS4_1CILi2EEENSA_ILi1EEESC_EEEEENS5_IJNSA_ILi128EEENSA_ILi32EEESF_EEEaNS5_IJlSC_lEEEaSI_NS4_8TiledMMAINS4_8MMA_AtomIJNS4_21SM100_MMA_S8_2x1SM_SSIaaiLi128ELi32ELNS4_4UMMA5MajorE0ELSN_0ELNSM_8SaturateE0EEEEEENS4_6LayoutINS5_IJSC_SC_SC_EEENS5_IJNSA_ILi0EEEST_ST_EEEEENS5_IJNS4_10UnderscoreESW_SW_EEEEENS4_18SM100_TMA_2SM_LOADENS4_14ComposedLayoutINS4_7SwizzleILi3ELi4ELi3EEENS4_18smem_ptr_flag_bitsILi8EEENSR_INS5_IJNSA_ILi8EEESF_EEENS5_IJSF_SC_EEEEEEEvNS4_8identityESZ_S19_vS1A_EENS_8epilogue10collective18CollectiveEpilogueINS1C_23Sm100TmaWarpSpecializedILi1ELi1ELi16ELb0ELb0EEEJNS5_IJNSA_ILi64EEESG_SF_EEENS5_IJNSR_IS1H_SC_EENSR_ISG_SC_EEEEEaSI_aSI_NS1C_6fusion15FusionCallbacksIS1G_NS1M_17LinearCombinationIaiaiLNS_15FloatRoundStyleE2EEES1I_S1L_JEEENS4_5SM1004TMEM4LOAD26SM100_TMEM_LOAD_32dp32b16xENS4_13SM90_TMA_LOADENS10_INS11_ILi1ELi4ELi3EEES14_NSR_INS5_IJS15_SG_EEENS5_IJSG_SC_EEEEEEENS4_39AutoVectorizingCopyWithAssumedAlignmentILi128EEENS4_14SM90_TMA_STOREES21_S23_S23_EEEvvEEEEvNT_6ParamsE,@function
        .size           _ZN7cutlass13device_kernelINS_4gemm6kernel13GemmUniversalIN4cute5tupleIJiiiiEEENS1_10collective13CollectiveMmaINS1_35MainloopSm100TmaUmmaWarpSpecializedILi22ELi2ELi4ENS5_IJNS4_1CILi2EEENSA_ILi1EEESC_EEEEENS5_IJNSA_ILi128EEENSA_ILi32EEESF_EEEaNS5_IJlSC_lEEEaSI_NS4_8TiledMMAINS4_8MMA_AtomIJNS4_21SM100_MMA_S8_2x1SM_SSIaaiLi128ELi32ELNS4_4UMMA5MajorE0ELSN_0ELNSM_8SaturateE0EEEEEENS4_6LayoutINS5_IJSC_SC_SC_EEENS5_IJNSA_ILi0EEEST_ST_EEEEENS5_IJNS4_10UnderscoreESW_SW_EEEEENS4_18SM100_TMA_2SM_LOADENS4_14ComposedLayoutINS4_7SwizzleILi3ELi4ELi3EEENS4_18smem_ptr_flag_bitsILi8EEENSR_INS5_IJNSA_ILi8EEESF_EEENS5_IJSF_SC_EEEEEEEvNS4_8identityESZ_S19_vS1A_EENS_8epilogue10collective18CollectiveEpilogueINS1C_23Sm100TmaWarpSpecializedILi1ELi1ELi16ELb0ELb0EEEJNS5_IJNSA_ILi64EEESG_SF_EEENS5_IJNSR_IS1H_SC_EENSR_ISG_SC_EEEEEaSI_aSI_NS1C_6fusion15FusionCallbacksIS1G_NS1M_17LinearCombinationIaiaiLNS_15FloatRoundStyleE2EEES1I_S1L_JEEENS4_5SM1004TMEM4LOAD26SM100_TMEM_LOAD_32dp32b16xENS4_13SM90_TMA_LOADENS10_INS11_ILi1ELi4ELi3EEES14_NSR_INS5_IJS15_SG_EEENS5_IJSG_SC_EEEEEEENS4_39AutoVectorizingCopyWithAssumedAlignmentILi128EEENS4_14SM90_TMA_STOREES21_S23_S23_EEEvvEEEEvNT_6ParamsE,(.L_x_204 - _ZN7cutlass13device_kernelINS_4gemm6kernel13GemmUniversalIN4cute5tupleIJiiiiEEENS1_10collective13CollectiveMmaINS1_35MainloopSm100TmaUmmaWarpSpecializedILi22ELi2ELi4ENS5_IJNS4_1CILi2EEENSA_ILi1EEESC_EEEEENS5_IJNSA_ILi128EEENSA_ILi32EEESF_EEEaNS5_IJlSC_lEEEaSI_NS4_8TiledMMAINS4_8MMA_AtomIJNS4_21SM100_MMA_S8_2x1SM_SSIaaiLi128ELi32ELNS4_4UMMA5MajorE0ELSN_0ELNSM_8SaturateE0EEEEEENS4_6LayoutINS5_IJSC_SC_SC_EEENS5_IJNSA_ILi0EEEST_ST_EEEEENS5_IJNS4_10UnderscoreESW_SW_EEEEENS4_18SM100_TMA_2SM_LOADENS4_14ComposedLayoutINS4_7SwizzleILi3ELi4ELi3EEENS4_18smem_ptr_flag_bitsILi8EEENSR_INS5_IJNSA_ILi8EEESF_EEENS5_IJSF_SC_EEEEEEEvNS4_8identityESZ_S19_vS1A_EENS_8epilogue10collective18CollectiveEpilogueINS1C_23Sm100TmaWarpSpecializedILi1ELi1ELi16ELb0ELb0EEEJNS5_IJNSA_ILi64EEESG_SF_EEENS5_IJNSR_IS1H_SC_EENSR_ISG_SC_EEEEEaSI_aSI_NS1C_6fusion15FusionCallbacksIS1G_NS1M_17LinearCombinationIaiaiLNS_15FloatRoundStyleE2EEES1I_S1L_JEEENS4_5SM1004TMEM4LOAD26SM100_TMEM_LOAD_32dp32b16xENS4_13SM90_TMA_LOADENS10_INS11_ILi1ELi4ELi3EEES14_NSR_INS5_IJS15_SG_EEENS5_IJSG_SC_EEEEEEENS4_39AutoVectorizingCopyWithAssumedAlignmentILi128EEENS4_14SM90_TMA_STOREES21_S23_S23_EEEvvEEEEvNT_6ParamsE)
        .other          _ZN7cutlass13device_kernelINS_4gemm6kernel13GemmUniversalIN4cute5tupleIJiiiiEEENS1_10collective13CollectiveMmaINS1_35MainloopSm100TmaUmmaWarpSpecializedILi22ELi2ELi4ENS5_IJNS4_1CILi2EEENSA_ILi1EEESC_EEEEENS5_IJNSA_ILi128EEENSA_ILi32EEESF_EEEaNS5_IJlSC_lEEEaSI_NS4_8TiledMMAINS4_8MMA_AtomIJNS4_21SM100_MMA_S8_2x1SM_SSIaaiLi128ELi32ELNS4_4UMMA5MajorE0ELSN_0ELNSM_8SaturateE0EEEEEENS4_6LayoutINS5_IJSC_SC_SC_EEENS5_IJNSA_ILi0EEEST_ST_EEEEENS5_IJNS4_10UnderscoreESW_SW_EEEEENS4_18SM100_TMA_2SM_LOADENS4_14ComposedLayoutINS4_7SwizzleILi3ELi4ELi3EEENS4_18smem_ptr_flag_bitsILi8EEENSR_INS5_IJNSA_ILi8EEESF_EEENS5_IJSF_SC_EEEEEEEvNS4_8identityESZ_S19_vS1A_EENS_8epilogue10collective18CollectiveEpilogueINS1C_23Sm100TmaWarpSpecializedILi1ELi1ELi16ELb0ELb0EEEJNS5_IJNSA_ILi64EEESG_SF_EEENS5_IJNSR_IS1H_SC_EENSR_ISG_SC_EEEEEaSI_aSI_NS1C_6fusion15FusionCallbacksIS1G_NS1M_17LinearCombinationIaiaiLNS_15FloatRoundStyleE2EEES1I_S1L_JEEENS4_5SM1004TMEM4LOAD26SM100_TMEM_LOAD_32dp32b16xENS4_13SM90_TMA_LOADENS10_INS11_ILi1ELi4ELi3EEES14_NSR_INS5_IJS15_SG_EEENS5_IJSG_SC_EEEEEEENS4_39AutoVectorizingCopyWithAssumedAlignmentILi128EEENS4_14SM90_TMA_STOREES21_S23_S23_EEEvvEEEEvNT_6ParamsE,@"STO_CUDA_ENTRY STV_DEFAULT"
_ZN7cutlass13device_kernelINS_4gemm6kernel13GemmUniversalIN4cute5tupleIJiiiiEEENS1_10collective13CollectiveMmaINS1_35MainloopSm100TmaUmmaWarpSpecializedILi22ELi2ELi4ENS5_IJNS4_1CILi2EEENSA_ILi1EEESC_EEEEENS5_IJNSA_ILi128EEENSA_ILi32EEESF_EEEaNS5_IJlSC_lEEEaSI_NS4_8TiledMMAINS4_8MMA_AtomIJNS4_21SM100_MMA_S8_2x1SM_SSIaaiLi128ELi32ELNS4_4UMMA5MajorE0ELSN_0ELNSM_8SaturateE0EEEEEENS4_6LayoutINS5_IJSC_SC_SC_EEENS5_IJNSA_ILi0EEEST_ST_EEEEENS5_IJNS4_10UnderscoreESW_SW_EEEEENS4_18SM100_TMA_2SM_LOADENS4_14ComposedLayoutINS4_7SwizzleILi3ELi4ELi3EEENS4_18smem_ptr_flag_bitsILi8EEENSR_INS5_IJNSA_ILi8EEESF_EEENS5_IJSF_SC_EEEEEEEvNS4_8identityESZ_S19_vS1A_EENS_8epilogue10collective18CollectiveEpilogueINS1C_23Sm100TmaWarpSpecializedILi1ELi1ELi16ELb0ELb0EEEJNS5_IJNSA_ILi64EEESG_SF_EEENS5_IJNSR_IS1H_SC_EENSR_ISG_SC_EEEEEaSI_aSI_NS1C_6fusion15FusionCallbacksIS1G_NS1M_17LinearCombinationIaiaiLNS_15FloatRoundStyleE2EEES1I_S1L_JEEENS4_5SM1004TMEM4LOAD26SM100_TMEM_LOAD_32dp32b16xENS4_13SM90_TMA_LOADENS10_INS11_ILi1ELi4ELi3EEES14_NSR_INS5_IJS15_SG_EEENS5_IJSG_SC_EEEEEEENS4_39AutoVectorizingCopyWithAssumedAlignmentILi128EEENS4_14SM90_TMA_STOREES21_S23_S23_EEEvvEEEEvNT_6ParamsE:
[----:B------:R-:W1:Y:S01]  /*0000*/  LDC R1, c[0x0][0x37c] ;  /* 0x0000df00ff017b82 */ /* 0x000e620000000800 */
[----:B------:R-:W2:Y:S01]  /*0010*/  S2R R65, SR_TID.X ;  /* 0x0000000000417919 */ /* 0x000ea20000002100 */
[----:B------:R-:W3:Y:S06]  /*0020*/  LDCU.64 UR6, c[0x0][0x890] ;  /* 0x00011200ff0677ac */ /* 0x000eec0008000a00 */
[----:B------:R-:W4:Y:S01]  /*0030*/  S2UR UR37, SR_CgaCtaId ;  /* 0x00000000002579c3 */ /* 0x000f220000008800 */
[----:B------:R-:W-:Y:S02]  /*0040*/  PRMT R61, RZ, 0x7610, R61 ;  /* 0x00007610ff3d7816 */ /* 0x000fe4000000003d */
[----:B------:R-:W-:Y:S01]  /*0050*/  ELECT P1, URZ, PT ;  /* 0x0000000000ff782f */ /* 0x000fe20003820000 */
[----:B------:R-:W1:Y:S01]  /*0060*/  LDCU.64 UR40, c[0x0][0x358] ;  /* 0x00006b00ff2877ac */ /* 0x000e620008000a00 */
[----:B---3--:R-:W-:-:S04]  /*0070*/  UISETP.NE.U32.AND UP0, UPT, UR6, URZ, UPT ;  /* 0x000000ff0600728c */ /* 0x008fc8000bf05070 */
[----:B------:R-:W-:Y:S02]  /*0080*/  UISETP.NE.AND.EX UP0, UPT, UR7, URZ, UPT, UP0 ;  /* 0x000000ff0700728c */ /* 0x000fe4000bf05300 */
[----:B----4-:R-:W-:Y:S02]  /*0090*/  ULOP3.LUT UR5, UR37, 0x1, URZ, 0xc0, !UPT ;  /* 0x0000000125057892 */ /* 0x010fe4000f8ec0ff */
[----:B------:R-:W-:Y:S01]  /*00a0*/  ULOP3.LUT UR4, UR37, 0x1, URZ, 0x3c, !UPT ;  /* 0x0000000125047892 */ /* 0x000fe2000f8e3cff */
[----:B--2---:R-:W-:-:S05]  /*00b0*/  SHF.R.U32.HI R67, RZ, 0x5, R65 ;  /* 0x00000005ff437819 */ /* 0x004fca0000011641 */
[----:B------:R-:W2:Y:S02]  /*00c0*/  SHFL.IDX PT, R0, R67, RZ, 0x1f ;  /* 0x00001fff43007589 */ /* 0x000ea400000e0000 */
[----:B--2---:R-:W-:Y:S01]  /*00d0*/  R2UR UR10, R0 ;  /* 0x00000000000a72ca */ /* 0x004fe200000e0000 */
[----:B-1----:R-:W-:-:S14]  /*00e0*/  BRA.U UP0, `(.L_x_0) ;  /* 0x00000001002c7547 */ /* 0x002fdc000b800000 */
[----:B------:R-:W1:Y:S02]  /*00f0*/  LDCU.64 UR8, c[0x0][0x888] ;  /* 0x00011100ff0877ac */ /* 0x000e640008000a00 */
[----:B-1----:R-:W-:-:S04]  /*0100*/  UISETP.NE.U32.AND UP0, UPT, UR8, URZ, UPT ;  /* 0x000000ff0800728c */ /* 0x002fc8000bf05070 */
[----:B------:R-:W-:-:S09]  /*0110*/  UISETP.NE.AND.EX UP0, UPT, UR9, URZ, UPT, UP0 ;  /* 0x000000ff0900728c */ /* 0x000fd2000bf05300 */
[----:B------:R-:W-:Y:S05]  /*0120*/  BRA.U !UP0, `(.L_x_1) ;  /* 0x0000000108107547 */ /* 0x000fea000b800000 */
[----:B------:R-:W1:Y:S02]  /*0130*/  LDC.64 R34, c[0x0][0x888] ;  /* 0x00022200ff227b82 */ /* 0x000e640000000a00 */
[----:B-1----:R1:W5:Y:S01]  /*0140*/  LDG.E R34, desc[UR40][R34.64] ;  /* 0x0000002822227981 */ /* 0x002362000c1e1900 */
[----:B------:R-:W-:Y:S01]  /*0150*/  HFMA2 R61, -RZ, RZ, 0, 5.9604644775390625e-08 ;  /* 0x00000001ff3d7431 */ /* 0x000fe200000001ff */
[----:B------:R-:W-:Y:S05]  /*0160*/  BRA `(.L_x_0) ;  /* 0x00000000000c7947 */ /* 0x000fea0003800000 */
.L_x_1:
[----:B------:R-:W1:Y:S01]  /*0170*/  LDCU UR8, c[0x0][0x880] ;  /* 0x00011000ff0877ac */ /* 0x000e620008000800 */
[----:B------:R-:W-:Y:S01]  /*0180*/  HFMA2 R61, -RZ, RZ, 0, 5.9604644775390625e-08 ;  /* 0x00000001ff3d7431 */ /* 0x000fe200000001ff */
[----:B-1----:R-:W-:-:S07]  /*0190*/  MOV R34, UR8 ;  /* 0x0000000800227c02 */ /* 0x002fce0008000f00 */
.L_x_0:
[----:B------:R-:W2:Y:S02]  /*01a0*/  LDCU.64 UR8, c[0x0][0x8b0] ;  /* 0x00011600ff0877ac */ /* 0x000ea40008000a00 */
[----:B--2---:R-:W-:-:S04]  /*01b0*/  UISETP.NE.U32.AND UP0, UPT, UR8, URZ, UPT ;  /* 0x000000ff0800728c */ /* 0x004fc8000bf05070 */
[----:B------:R-:W-:-:S09]  /*01c0*/  UISETP.NE.AND.EX UP0, UPT, UR9, URZ, UPT, UP0 ;  /* 0x000000ff0900728c */ /* 0x000fd2000bf05300 */
[----:B------:R-:W-:Y:S05]  /*01d0*/  BRA.U UP0, `(.L_x_2) ;  /* 0x0000000100247547 */ /* 0x000fea000b800000 */
[----:B------:R-:W2:Y:S02]  /*01e0*/  LDCU.64 UR8, c[0x0][0x8a8] ;  /* 0x00011500ff0877ac */ /* 0x000ea40008000a00 */
[----:B--2---:R-:W-:-:S04]  /*01f0*/  UISETP.NE.U32.AND UP0, UPT, UR8, URZ, UPT ;  /* 0x000000ff0800728c */ /* 0x004fc8000bf05070 */
[----:B------:R-:W-:-:S09]  /*0200*/  UISETP.NE.AND.EX UP0, UPT, UR9, URZ, UPT, UP0 ;  /* 0x000000ff0900728c */ /* 0x000fd2000bf05300 */
[----:B------:R-:W-:Y:S05]  /*0210*/  BRA.U !UP0, `(.L_x_3) ;  /* 0x00000001080c7547 */ /* 0x000fea000b800000 */
[----:B------:R-:W2:Y:S02]  /*0220*/  LDC.64 R2, c[0x0][0x8a8] ;  /* 0x00022a00ff027b82 */ /* 0x000ea40000000a00 */
[----:B--2---:R2:W5:Y:S01]  /*0230*/  LDG.E R33, desc[UR40][R2.64] ;  /* 0x0000002802217981 */ /* 0x004562000c1e1900 */
[----:B------:R-:W-:Y:S05]  /*0240*/  BRA `(.L_x_2) ;  /* 0x0000000000087947 */ /* 0x000fea0003800000 */
.L_x_3:
[----:B------:R-:W2:Y:S02]  /*0250*/  LDCU UR8, c[0x0][0x8a0] ;  /* 0x00011400ff0877ac */ /* 0x000ea40008000800 */
[----:B--2---:R-:W-:Y:S02]  /*0260*/  MOV R33, UR8 ;  /* 0x0000000800217c02 */ /* 0x004fe40008000f00 */
.L_x_2:
[----:B------:R-:W-:Y:S01]  /*0270*/  IMAD.U32 R0, RZ, RZ, UR10 ;  /* 0x0000000aff007e24 */ /* 0x000fe2000f8e00ff */
[----:B------:R-:W-:Y:S04]  /*0280*/  BSSY.RECONVERGENT B0, `(.L_x_4) ;  /* 0x000000c000007945 */ /* 0x000fe80003800200 */
[C---:B------:R-:W-:Y:S02]  /*0290*/  ISETP.NE.OR P2, PT, R0.reuse, 0x1, !P1 ;  /* 0x000000010000780c */ /* 0x040fe40004f45670 */
[----:B------:R-:W-:-:S11]  /*02a0*/  ISETP.NE.OR P0, PT, R0, 0x3, !P1 ;  /* 0x000000030000780c */ /* 0x000fd60004f05670 */
[----:B------:R-:W-:Y:S05]  /*02b0*/  @P2 BRA `(.L_x_5) ;  /* 0x0000000000202947 */ /* 0x000fea0003800000 */
[----:B------:R-:W3:Y:S02]  /*02c0*/  LDCU.64 UR8, c[0x0][0x348] ;  /* 0x00006900ff0877ac */ /* 0x000ee40008000a00 */
[----:B---3--:R-:W-:Y:S02]  /*02d0*/  UIADD3 UR12, UP1, UPT, UR8, 0x80, URZ ;  /* 0x00000080080c7890 */ /* 0x008fe4000ff3e0ff */
[----:B------:R-:W-:Y:S02]  /*02e0*/  UIADD3 UR8, UP0, UPT, UR8, 0x180, URZ ;  /* 0x0000018008087890 */ /* 0x000fe4000ff1e0ff */
[----:B------:R-:W-:Y:S02]  /*02f0*/  UIADD3.X UR13, UPT, UPT, URZ, UR9, URZ, UP1, !UPT ;  /* 0x00000009ff0d7290 */ /* 0x000fe40008ffe4ff */
[----:B------:R-:W-:-:S07]  /*0300*/  UIADD3.X UR9, UPT, UPT, URZ, UR9, URZ, UP0, !UPT ;  /* 0x00000009ff097290 */ /* 0x000fce00087fe4ff */
[----:B------:R3:W-:Y:S02]  /*0310*/  UTMACCTL.PF [UR12] ;  /* 0x000000000c0079b9 */ /* 0x0007e40008040000 */
[----:B------:R3:W-:Y:S02]  /*0320*/  UTMACCTL.PF [UR8] ;  /* 0x00000000080079b9 */ /* 0x0007e40008040000 */
[----:B---3--:R-:W-:Y:S01]  /*0330*/  NOP ;  /* 0x0000000000007918 */ /* 0x008fe20000000000 */
.L_x_5:
[----:B------:R-:W-:Y:S05]  /*0340*/  BSYNC.RECONVERGENT B0 ;  /* 0x0000000000007941 */ /* 0x000fea0003800200 */
.L_x_4:
[----:B------:R-:W-:Y:S04]  /*0350*/  BSSY.RECONVERGENT B0, `(.L_x_6) ;  /* 0x000000a000007945 */ /* 0x000fe80003800200 */
        /* <DEDUP_REMOVED lines=9> */
.L_x_7:
[----:B------:R-:W-:Y:S05]  /*03f0*/  BSYNC.RECONVERGENT B0 ;  /* 0x0000000000007941 */ /* 0x000fea0003800200 */
.L_x_6:
[----:B------:R-:W3:Y:S01]  /*0400*/  LDCU.64 UR8, c[0x0][0x888] ;  /* 0x00011100ff0877ac */ /* 0x000ee20008000a00 */
[----:B------:R-:W-:Y:S02]  /*0410*/  UISETP.EQ.U32.AND UP1, UPT, UR6, URZ, UPT ;  /* 0x000000ff0600728c */ /* 0x000fe4000bf22070 */
[----:B------:R-:W-:Y:S02]  /*0420*/  UPLOP3.LUT UP5, UPT, UPT, UPT, UPT, 0x80, 0x8 ;  /* 0x000000000008789c */ /* 0x000fe40003faf070 */
[----:B---3--:R-:W-:-:S04]  /*0430*/  UISETP.NE.U32.AND UP0, UPT, UR8, URZ, UPT ;  /* 0x000000ff0800728c */ /* 0x008fc8000bf05070 */
[----:B------:R-:W-:-:S04]  /*0440*/  UISETP.NE.AND.EX UP0, UPT, UR9, URZ, UPT, UP0 ;  /* 0x000000ff0900728c */ /* 0x000fc8000bf05300 */
[----:B------:R-:W-:-:S04]  /*0450*/  UISETP.EQ.OR.EX UP2, UPT, UR7, URZ, !UP0, UP1 ;  /* 0x000000ff0700728c */ /* 0x000fc8000c742710 */
[----:B------:R-:W-:-:S05]  /*0460*/  UP2UR UR44, UPR, URZ, 0x4 ;  /* 0x00000004ff2c7883 */ /* 0x000fca0008000000 */
[----:B------:R-:W-:Y:S07]  /*0470*/  BRA.U !UP2, `(.L_x_8) ;  /* 0x000000010a207547 */ /* 0x000fee000b800000 */
[----:B-----5:R-:W-:Y:S01]  /*0480*/  R2UR UR8, R34 ;  /* 0x00000000220872ca */ /* 0x020fe200000e0000 */
[----:B------:R-:W-:Y:S02]  /*0490*/  UISETP.NE.U32.AND UP2, UPT, UR6, URZ, UPT ;  /* 0x000000ff0600728c */ /* 0x000fe4000bf45070 */
[----:B------:R-:W-:Y:S02]  /*04a0*/  USEL UR6, URZ, 0xffffffff, UP0 ;  /* 0xffffffffff067887 */ /* 0x000fe40008000000 */
[----:B------:R-:W-:-:S08]  /*04b0*/  UISETP.NE.AND.EX UP2, UPT, UR7, URZ, UPT, UP2 ;  /* 0x000000ff0700728c */ /* 0x000fd0000bf45320 */
[----:B------:R-:W-:-:S04]  /*04c0*/  UISETP.NE.AND UP1, UPT, UR8, URZ, UPT ;  /* 0x000000ff0800728c */ /* 0x000fc8000bf25270 */
[----:B------:R-:W-:-:S04]  /*04d0*/  @!UP2 USEL UR6, URZ, 0xffffffff, UP1 ;  /* 0xffffffffff06a887 */ /* 0x000fc80008800000 */
[----:B------:R-:W-:-:S04]  /*04e0*/  ULOP3.LUT UR6, UR6, 0x1, URZ, 0xc0, !UPT ;  /* 0x0000000106067892 */ /* 0x000fc8000f8ec0ff */
[----:B------:R-:W-:-:S11]  /*04f0*/  UISETP.NE.U32.AND UP5, UPT, UR6, 0x1, UPT ;  /* 0x000000010600788c */ /* 0x000fd6000bfa5070 */
.L_x_8:
[----:B------:R-:W3:Y:S01]  /*0500*/  SHFL.IDX PT, R0, R67, RZ, 0x1f ;  /* 0x00001fff43007589 */ /* 0x000ee200000e0000 */
[----:B------:R-:W-:-:S04]  /*0510*/  UISETP.NE.AND UP1, UPT, UR10, 0x2, UPT ;  /* 0x000000020a00788c */ /* 0x000fc8000bf25270 */
[----:B------:R-:W-:Y:S02]  /*0520*/  UISETP.EQ.AND UP2, UPT, UR5, URZ, !UP1 ;  /* 0x000000ff0500728c */ /* 0x000fe4000cf42270 */
[----:B------:R-:W-:-:S04]  /*0530*/  USEL UR7, URZ, 0x1, UP1 ;  /* 0x00000001ff077887 */ /* 0x000fc80008800000 */
[----:B------:R-:W-:Y:S02]  /*0540*/  PLOP3.LUT P5, PT, P1, PT, UP2, 0x80, 0x8 ;  /* 0x000000000008781c */ /* 0x000fe40000faf028 */
[----:B---3--:R-:W-:-:S13]  /*0550*/  ISETP.NE.AND P0, PT, R0, RZ, PT ;  /* 0x000000ff0000720c */ /* 0x008fda0003f05270 */
[----:B------:R-:W-:Y:S05]  /*0560*/  @P0 BRA `(.L_x_9) ;  /* 0x0000000000e00947 */ /* 0x000fea0003800000 */
[----:B------:R-:W-:Y:S01]  /*0570*/  ELECT P0, URZ, PT ;  /* 0x0000000000ff782f */ /* 0x000fe20003800000 */
[----:B------:R-:W-:-:S12]  /*0580*/  BSSY.RECONVERGENT B0, `(.L_x_9) ;  /* 0x0000036000007945 */ /* 0x000fd80003800200 */
[----:B------:R-:W-:Y:S05]  /*0590*/  @!P0 BRA `(.L_x_10) ;  /* 0x0000000000d08947 */ /* 0x000fea0003800000 */
[----:B------:R-:W-:Y:S01]  /*05a0*/  UMOV UR8, 0x400 ;  /* 0x0000040000087882 */ /* 0x000fe20000000000 */
[----:B------:R-:W-:Y:S01]  /*05b0*/  UMOV UR6, 0x1 ;  /* 0x0000000100067882 */ /* 0x000fe20000000000 */
[----:B------:R-:W-:Y:S02]  /*05c0*/  ULEA UR8, UR37, UR8, 0x18 ;  /* 0x0000000825087291 */ /* 0x000fe4000f8ec0ff */
[----:B------:R-:W-:-:S04]  /*05d0*/  UIADD3 UR12, UPT, UPT, -UR6, 0x100000, URZ ;  /* 0x00100000060c7890 */ /* 0x000fc8000fffe1ff */
[----:B------:R-:W-:Y:S02]  /*05e0*/  USHF.L.U32 UR13, UR12, 0xb, URZ ;  /* 0x0000000b0c0d7899 */ /* 0x000fe400080006ff */
[----:B------:R-:W-:Y:S01]  /*05f0*/  USHF.L.U32 UR12, UR12, 0x1, URZ ;  /* 0x000000010c0c7899 */ /* 0x000fe200080006ff */
[----:B------:R-:W3:Y:S11]  /*0600*/  FENCE.VIEW.ASYNC.S ;  /* 0x00000000000073c6 */ /* 0x000ef60000000000 */
[----:B---3--:R3:W4:Y:S01]  /*0610*/  SYNCS.EXCH.64 URZ, [UR8], UR12 ;  /* 0x0000000c08ff75b2 */ /* 0x0087220008000100 */
[----:B------:R3:W1:Y:S01]  /*0620*/  SYNCS.EXCH.64 URZ, [UR8+0xb0], UR12 ;  /* 0x0000b00c08ff75b2 */ /* 0x0006620008000100 */
        /* <DEDUP_REMOVED lines=41> */
[----:B------:R3:W1:Y:S02]  /*08c0*/  SYNCS.EXCH.64 URZ, [UR8+0x158], UR12 ;  /* 0x0001580c08ff75b2 */ /* 0x0006640008000100 */
[----:B---34-:R-:W-:Y:S01]  /*08d0*/  NOP ;  /* 0x0000000000007918 */ /* 0x018fe20000000000 */
.L_x_10:
[----:B------:R-:W-:Y:S05]  /*08e0*/  BSYNC.RECONVERGENT B0 ;  /* 0x0000000000007941 */ /* 0x000fea0003800200 */
.L_x_9:
[----:B------:R-:W3:Y:S01]  /*08f0*/  SHFL.IDX PT, R0, R67, RZ, 0x1f ;  /* 0x00001fff43007589 */ /* 0x000ee200000e0000 */
[----:B------:R-:W-:Y:S01]  /*0900*/  NOP ;  /* 0x0000000000007918 */ /* 0x000fe20000000000 */
[----:B---3--:R-:W-:-:S13]  /*0910*/  ISETP.NE.AND P0, PT, R0, 0x1, PT ;  /* 0x000000010000780c */ /* 0x008fda0003f05270 */
[----:B------:R-:W-:Y:S05]  /*0920*/  @P0 BRA `(.L_x_11) ;  /* 0x00000000003c0947 */ /* 0x000fea0003800000 */
[----:B------:R-:W-:Y:S01]  /*0930*/  UMOV UR9, 0x400 ;  /* 0x0000040000097882 */ /* 0x000fe20000000000 */
[----:B------:R-:W-:Y:S01]  /*0940*/  UMOV UR8, 0x20 ;  /* 0x0000002000087882 */ /* 0x000fe20000000000 */
[----:B------:R-:W-:Y:S01]  /*0950*/  UMOV UR6, 0x80 ;  /* 0x0000008000067882 */ /* 0x000fe20000000000 */
[----:B------:R-:W-:Y:S02]  /*0960*/  ULEA UR9, UR37, UR9, 0x18 ;  /* 0x0000000925097291 */ /* 0x000fe4000f8ec0ff */
[----:B------:R-:W-:-:S04]  /*0970*/  UIADD3 UR12, UPT, UPT, -UR8, 0x100000, URZ ;  /* 0x00100000080c7890 */ /* 0x000fc8000fffe1ff */
[----:B------:R-:W-:Y:S02]  /*0980*/  USHF.L.U32 UR13, UR12, 0xb, URZ ;  /* 0x0000000b0c0d7899 */ /* 0x000fe400080006ff */
[----:B------:R-:W-:Y:S02]  /*0990*/  USHF.L.U32 UR12, UR12, 0x1, URZ ;  /* 0x000000010c0c7899 */ /* 0x000fe400080006ff */
[----:B------:R-:W-:-:S04]  /*09a0*/  UIADD3 UR14, UPT, UPT, -UR6, 0x100000, URZ ;  /* 0x00100000060e7890 */ /* 0x000fc8000fffe1ff */
[----:B------:R-:W-:Y:S02]  /*09b0*/  USHF.L.U32 UR15, UR14, 0xb, URZ ;  /* 0x0000000b0e0f7899 */ /* 0x000fe400080006ff */
[----:B------:R-:W-:Y:S01]  /*09c0*/  USHF.L.U32 UR14, UR14, 0x1, URZ ;  /* 0x000000010e0e7899 */ /* 0x000fe200080006ff */
[----:B------:R-:W-:Y:S01]  /*09d0*/  ELECT P0, URZ, PT ;  /* 0x0000000000ff782f */ /* 0x000fe20003800000 */
[----:B------:R-:W3:Y:S02]  /*09e0*/  FENCE.VIEW.ASYNC.S ;  /* 0x00000000000073c6 */ /* 0x000ee40000000000 */
[----:B---3--:R3:W4:Y:S08]  /*09f0*/  SYNCS.EXCH.64 URZ, [UR9+0x160], UR12 ;  /* 0x0001600c09ff75b2 */ /* 0x0087300008000100 */
[----:B------:R3:W1:Y:S01]  /*0a00*/  SYNCS.EXCH.64 URZ, [UR9+0x168], UR14 ;  /* 0x0001680e09ff75b2 */ /* 0x0006620008000100 */
[----:B------:R-:W-:Y:S01]  /*0a10*/  NOP ;  /* 0x0000000000007918 */ /* 0x000fe20000000000 */
.L_x_11:
[----:B------:R-:W2:Y:S01]  /*0a20*/  SHFL.IDX PT, R0, R67, RZ, 0x1f ;  /* 0x00001fff43007589 */ /* 0x000ea200000e0000 */
[----:B------:R-:W-:Y:S01]  /*0a30*/  NOP ;  /* 0x0000000000007918 */ /* 0x000fe20000000000 */
[----:B--2---:R-:W-:-:S13]  /*0a40*/  ISETP.NE.AND P0, PT, R0, 0x3, PT ;  /* 0x000000030000780c */ /* 0x004fda0003f05270 */
[----:B------:R-:W-:Y:S05]  /*0a50*/  @P0 BRA `(.L_x_12) ;  /* 0x00000000002c0947 */ /* 0x000fea0003800000 */
[----:B------:R-:W-:Y:S01]  /*0a60*/  UMOV UR8, 0x400 ;  /* 0x0000040000087882 */ /* 0x000fe20000000000 */
[----:B------:R-:W-:Y:S01]  /*0a70*/  UMOV UR6, 0x20 ;  /* 0x0000002000067882 */ /* 0x000fe20000000000 */
[----:B------:R-:W-:Y:S02]  /*0a80*/  ULEA UR8, UR37, UR8, 0x18 ;  /* 0x0000000825087291 */ /* 0x000fe4000f8ec0ff */
[----:B---3--:R-:W-:-:S04]  /*0a90*/  UIADD3 UR12, UPT, UPT, -UR6, 0x100000, URZ ;  /* 0x00100000060c7890 */ /* 0x008fc8000fffe1ff */
[----:B------:R-:W-:Y:S02]  /*0aa0*/  USHF.L.U32 UR13, UR12, 0xb, URZ ;  /* 0x0000000b0c0d7899 */ /* 0x000fe400080006ff */
[----:B------:R-:W-:Y:S01]  /*0ab0*/  USHF.L.U32 UR12, UR12, 0x1, URZ ;  /* 0x000000010c0c7899 */ /* 0x000fe200080006ff */
[----:B------:R-:W-:Y:S01]  /*0ac0*/  ELECT P0, URZ, PT ;  /* 0x0000000000ff782f */ /* 0x000fe20003800000 */
[----:B------:R-:W2:Y:S10]  /*0ad0*/  FENCE.VIEW.ASYNC.S ;  /* 0x00000000000073c6 */ /* 0x000eb40000000000 */
[----:B--2---:R2:W3:Y:S01]  /*0ae0*/  SYNCS.EXCH.64 URZ, [UR8+0x170], UR12 ;  /* 0x0001700c08ff75b2 */ /* 0x0044e20008000100 */
[----:B------:R2:W1:Y:S01]  /*0af0*/  SYNCS.EXCH.64 URZ, [UR8+0x178], UR12 ;  /* 0x0001780c08ff75b2 */ /* 0x0004620008000100 */
[----:B------:R-:W-:Y:S01]  /*0b00*/  NOP ;  /* 0x0000000000007918 */ /* 0x000fe20000000000 */
.L_x_12:
[----:B------:R-:W4:Y:S01]  /*0b10*/  SHFL.IDX PT, R0, R67, RZ, 0x1f ;  /* 0x00001fff43007589 */ /* 0x000f2200000e0000 */
[----:B------:R-:W-:Y:S01]  /*0b20*/  NOP ;  /* 0x0000000000007918 */ /* 0x000fe20000000000 */
[----:B----4-:R-:W-:-:S13]  /*0b30*/  ISETP.NE.AND P0, PT, R0, 0x4, PT ;  /* 0x000000040000780c */ /* 0x010fda0003f05270 */
[----:B------:R-:W-:Y:S05]  /*0b40*/  @P0 BRA `(.L_x_13) ;  /* 0x0000000000480947 */ /* 0x000fea0003800000 */
[----:B---3--:R-:W-:Y:S01]  /*0b50*/  UMOV UR9, 0x1e0 ;  /* 0x000001e000097882 */ /* 0x008fe20000000000 */
[----:B--2---:R-:W-:Y:S01]  /*0b60*/  UMOV UR8, 0x400 ;  /* 0x0000040000087882 */ /* 0x004fe20000000000 */
[----:B------:R-:W-:Y:S01]  /*0b70*/  USEL UR9, UR9, 0x1a0, UP5 ;  /* 0x000001a009097887 */ /* 0x000fe2000a800000 */
        /* <DEDUP_REMOVED lines=9> */
[----:B------:R-:W2:Y:S02]  /*0c10*/  FENCE.VIEW.ASYNC.S ;  /* 0x00000000000073c6 */ /* 0x000ea40000000000 */
[----:B--2---:R4:W2:Y:S08]  /*0c20*/  SYNCS.EXCH.64 URZ, [UR8+0x180], UR12 ;  /* 0x0001800c08ff75b2 */ /* 0x0048b00008000100 */
[----:B------:R4:W3:Y:S01]  /*0c30*/  SYNCS.EXCH.64 URZ, [UR8+0x190], UR14 ;  /* 0x0001900e08ff75b2 */ /* 0x0008e20008000100 */
[----:B------:R4:W1:Y:S01]  /*0c40*/  SYNCS.EXCH.64 URZ, [UR8+0x188], UR12 ;  /* 0x0001880c08ff75b2 */ /* 0x0008620008000100 */
[----:B------:R4:W1:Y:S02]  /*0c50*/  SYNCS.EXCH.64 URZ, [UR8+0x198], UR14 ;  /* 0x0001980e08ff75b2 */ /* 0x0008640008000100 */
[----:B----4-:R-:W-:Y:S01]  /*0c60*/  NOP ;  /* 0x0000000000007918 */ /* 0x010fe20000000000 */
.L_x_13:
[----:B------:R-:W4:Y:S01]  /*0c70*/  SHFL.IDX PT, R0, R67, RZ, 0x1f ;  /* 0x00001fff43007589 */ /* 0x000f2200000e0000 */
[----:B------:R-:W-:Y:S01]  /*0c80*/  NOP ;  /* 0x0000000000007918 */ /* 0x000fe20000000000 */
[----:B----4-:R-:W-:-:S13]  /*0c90*/  ISETP.NE.AND P0, PT, R0, 0x5, PT ;  /* 0x000000050000780c */ /* 0x010fda0003f05270 */
[----:B------:R-:W-:Y:S05]  /*0ca0*/  @P0 BRA `(.L_x_14) ;  /* 0x0000000000540947 */ /* 0x000fea0003800000 */
[----:B---3--:R-:W-:Y:S01]  /*0cb0*/  UMOV UR9, 0x400 ;  /* 0x0000040000097882 */ /* 0x008fe20000000000 */
[----:B--2---:R-:W-:Y:S01]  /*0cc0*/  UMOV UR8, 0x1 ;  /* 0x0000000100087882 */ /* 0x004fe20000000000 */
        /* <DEDUP_REMOVED lines=13> */
[----:B------:R4:W1:Y:S01]  /*0da0*/  SYNCS.EXCH.64 URZ, [UR9+0x1c8], UR14 ;  /* 0x0001c80e09ff75b2 */ /* 0x0008620008000100 */
[----:B------:R4:W1:Y:S01]  /*0db0*/  SYNCS.EXCH.64 URZ, [UR9+0x1b0], UR12 ;  /* 0x0001b00c09ff75b2 */ /* 0x0008620008000100 */
[----:B------:R4:W1:Y:S01]  /*0dc0*/  SYNCS.EXCH.64 URZ, [UR9+0x1d0], UR14 ;  /* 0x0001d00e09ff75b2 */ /* 0x0008620008000100 */
[----:B------:R4:W1:Y:S01]  /*0dd0*/  SYNCS.EXCH.64 URZ, [UR9+0x1b8], UR12 ;  /* 0x0001b80c09ff75b2 */ /* 0x0008620008000100 */
[----:B------:R4:W1:Y:S02]  /*0de0*/  SYNCS.EXCH.64 URZ, [UR9+0x1d8], UR14 ;  /* 0x0001d80e09ff75b2 */ /* 0x0008640008000100 */
[----:B----4-:R-:W-:Y:S01]  /*0df0*/  NOP ;  /* 0x0000000000007918 */ /* 0x010fe20000000000 */
.L_x_14:
[----:B------:R-:W4:Y:S01]  /*0e00*/  SHFL.IDX PT, R0, R67, RZ, 0x1f ;  /* 0x00001fff43007589 */ /* 0x000f2200000e0000 */
[----:B------:R-:W-:Y:S01]  /*0e10*/  ISETP.NE.OR P1, PT, RZ, UR10, !P1 ;  /* 0x0000000aff007c0c */ /* 0x000fe2000cf25670 */
[----:B------:R-:W-:Y:S01]  /*0e20*/  NOP ;  /* 0x0000000000007918 */ /* 0x000fe20000000000 */
[----:B----4-:R-:W-:-:S13]  /*0e30*/  ISETP.NE.AND P0, PT, R0, 0x3, PT ;  /* 0x000000030000780c */ /* 0x010fda0003f05270 */
[----:B------:R-:W-:Y:S05]  /*0e40*/  @P0 BRA `(.L_x_15) ;  /* 0x0000000000340947 */ /* 0x000fea0003800000 */
[----:B--2---:R-:W-:Y:S01]  /*0e50*/  UMOV UR8, 0x400 ;  /* 0x0000040000087882 */ /* 0x004fe20000000000 */
[----:B------:R-:W-:Y:S01]  /*0e60*/  UMOV UR6, 0x20 ;  /* 0x0000002000067882 */ /* 0x000fe20000000000 */
[----:B------:R-:W-:Y:S02]  /*0e70*/  ULEA UR8, UR37, UR8, 0x18 ;  /* 0x0000000825087291 */ /* 0x000fe4000f8ec0ff */
[----:B---3--:R-:W-:-:S04]  /*0e80*/  UIADD3 UR12, UPT, UPT, -UR6, 0x100000, URZ ;  /* 0x00100000060c7890 */ /* 0x008fc8000fffe1ff */
[----:B------:R-:W-:Y:S02]  /*0e90*/  USHF.L.U32 UR13, UR12, 0xb, URZ ;  /* 0x0000000b0c0d7899 */ /* 0x000fe400080006ff */
[----:B------:R-:W-:Y:S01]  /*0ea0*/  USHF.L.U32 UR12, UR12, 0x1, URZ ;  /* 0x000000010c0c7899 */ /* 0x000fe200080006ff */
[----:B------:R-:W-:Y:S01]  /*0eb0*/  ELECT P0, URZ, PT ;  /* 0x0000000000ff782f */ /* 0x000fe20003800000 */
[----:B------:R-:W2:Y:S10]  /*0ec0*/  FENCE.VIEW.ASYNC.S ;  /* 0x00000000000073c6 */ /* 0x000eb40000000000 */
[----:B--2---:R4:W2:Y:S01]  /*0ed0*/  SYNCS.EXCH.64 URZ, [UR8+0x1e0], UR12 ;  /* 0x0001e00c08ff75b2 */ /* 0x0048a20008000100 */
[----:B------:R4:W3:Y:S01]  /*0ee0*/  SYNCS.EXCH.64 URZ, [UR8+0x1f0], UR12 ;  /* 0x0001f00c08ff75b2 */ /* 0x0008e20008000100 */
[----:B------:R4:W1:Y:S01]  /*0ef0*/  SYNCS.EXCH.64 URZ, [UR8+0x1e8], UR12 ;  /* 0x0001e80c08ff75b2 */ /* 0x0008620008000100 */
[----:B------:R4:W1:Y:S02]  /*0f00*/  SYNCS.EXCH.64 URZ, [UR8+0x1f8], UR12 ;  /* 0x0001f80c08ff75b2 */ /* 0x0008640008000100 */
[----:B----4-:R-:W-:Y:S01]  /*0f10*/  NOP ;  /* 0x0000000000007918 */ /* 0x010fe20000000000 */
.L_x_15:
[----:B------:R-:W-:Y:S01]  /*0f20*/  VOTEU.ALL UP1, P1 ;  /* 0x0000000000ff7886 */ /* 0x000fe20000820000 */
[----:B--2---:R-:W2:Y:S01]  /*0f30*/  LDCU UR8, c[0x0][0x36c] ;  /* 0x00006d80ff0877ac */ /* 0x004ea20008000800 */
[----:B------:R-:W-:Y:S01]  /*0f40*/  NOP ;  /* 0x0000000000007918 */ /* 0x000fe20000000000 */
[----:B------:R-:W-:Y:S01]  /*0f50*/  LOP3.LUT R10, R65, 0x1f, RZ, 0xc0, !PT ;  /* 0x0000001f410a7812 */ /* 0x000fe200078ec0ff */
[----:B---3--:R-:W-:Y:S01]  /*0f60*/  UMOV UR12, 0x20 ;  /* 0x00000020000c7882 */ /* 0x008fe20000000000 */
[----:B------:R-:W-:Y:S01]  /*0f70*/  @!UP1 UMOV UR6, 0x400 ;  /* 0x0000040000069882 */ /* 0x000fe20000000000 */
[----:B------:R-:W-:-:S04]  /*0f80*/  @!UP1 UIADD3 UR12, UPT, UPT, -UR12, 0x100000, URZ ;  /* 0x001000000c0c9890 */ /* 0x000fc8000fffe1ff */
[----:B------:R-:W-:Y:S02]  /*0f90*/  @!UP1 USHF.L.U32 UR13, UR12, 0xb, URZ ;  /* 0x0000000b0c0d9899 */ /* 0x000fe400080006ff */
[----:B------:R-:W-:Y:S02]  /*0fa0*/  @!UP1 USHF.L.U32 UR12, UR12, 0x1, URZ ;  /* 0x000000010c0c9899 */ /* 0x000fe400080006ff */
[----:B------:R-:W-:Y:S01]  /*0fb0*/  @!UP1 ULEA UR6, UR37, UR6, 0x18 ;  /* 0x0000000625069291 */ /* 0x000fe2000f8ec0ff */
[----:B------:R-:W-:Y:S01]  /*0fc0*/  VOTEU.ALL UP1, P1 ;  /* 0x0000000000ff7886 */ /* 0x000fe20000820000 */
[----:B------:R-:W-:Y:S01]  /*0fd0*/  UISETP.NE.AND UP4, UPT, UR10, URZ, UPT ;  /* 0x000000ff0a00728c */ /* 0x000fe2000bf85270 */
[----:B------:R-:W3:Y:S09]  /*0fe0*/  FENCE.VIEW.ASYNC.S ;  /* 0x00000000000073c6 */ /* 0x000ef20000000000 */
[----:B---3--:R3:W4:Y:S01]  /*0ff0*/  @!UP1 SYNCS.EXCH.64 URZ, [UR6+0x200], UR12 ;  /* 0x0002000c06ff95b2 */ /* 0x0087220008000100 */
[----:B--2---:R-:W-:-:S09]  /*1000*/  UISETP.EQ.U32.AND UP1, UPT, UR8, 0x1, UPT ;  /* 0x000000010800788c */ /* 0x004fd2000bf22070 */
[----:B------:R-:W-:Y:S05]  /*1010*/  BRA.U !UP1, `(.L_x_16) ;  /* 0x0000000109087547 */ /* 0x000fea000b800000 */
[----:B-1--4-:R-:W-:Y:S01]  /*1020*/  UCGABAR_ARV ;  /* 0x00000000000079c7 */ /* 0x012fe20008000000 */
[----:B------:R-:W-:Y:S05]  /*1030*/  BRA `(.L_x_17) ;  /* 0x0000000000047947 */ /* 0x000fea0003800000 */
.L_x_16:
[----:B-1--4-:R-:W-:Y:S01]  /*1040*/  NOP ;  /* 0x0000000000007918 */ /* 0x012fe20000000000 */
.L_x_17:
[----:B------:R-:W1:Y:S01]  /*1050*/  S2R R60, SR_CTAID.Y ;  /* 0x00000000003c7919 */ /* 0x000e620000002600 */
[----:B------:R-:W-:-:S05]  /*1060*/  CS2R.32 R59, SR_CgaSize ;  /* 0x00000000003b7805 */ /* 0x000fca0000008a00 */
[----:B------:R-:W-:-:S05]  /*1070*/  IMAD R59, R59, -0xa0, RZ ;  /* 0xffffff603b3b7824 */ /* 0x000fca00078e02ff */
[----:B---3--:R-:W-:-:S14]  /*1080*/  R2UR UR6, R59 ;  /* 0x000000003b0672ca */ /* 0x008fdc00000e0000 */
[----:B------:R-:W2:Y:S01]  /*1090*/  LDCU UR6, c[0x0][UR6+0x2b4] ;  /* 0x00005680060677ac */ /* 0x000ea20008000800 */
[----:B------:R-:W-:-:S05]  /*10a0*/  CS2R.32 R0, SR_CgaSize ;  /* 0x0000000000007805 */ /* 0x000fca0000008a00 */
[----:B------:R-:W-:-:S06]  /*10b0*/  IMAD R0, R0, -0xa0, RZ ;  /* 0xffffff6000007824 */ /* 0x000fcc00078e02ff */
[----:B------:R-:W3:Y:S01]  /*10c0*/  LDC R0, c[0x0][R0+0x2a4] ;  /* 0x0000a90000007b82 */ /* 0x000ee20000000800 */
[----:B------:R-:W-:Y:S01]  /*10d0*/  PRMT R8, RZ, 0x7610, R8 ;  /* 0x00007610ff087816 */ /* 0x000fe20000000008 */
[----:B------:R-:W4:Y:S01]  /*10e0*/  S2R R9, SR_CTAID.X ;  /* 0x0000000000097919 */ /* 0x000f220000002500 */
[----:B------:R-:W-:-:S05]  /*10f0*/  CS2R.32 R59, SR_CgaSize ;  /* 0x00000000003b7805 */ /* 0x000fca0000008a00 */
[----:B------:R-:W-:-:S05]  /*1100*/  IMAD R59, R59, -0xa0, RZ ;  /* 0xffffff603b3b7824 */ /* 0x000fca00078e02ff */
[----:B------:R-:W-:-:S14]  /*1110*/  R2UR UR8, R59 ;  /* 0x000000003b0872ca */ /* 0x000fdc00000e0000 */
[----:B------:R-:W3:Y:S01]  /*1120*/  LDCU UR8, c[0x0][UR8+0x2b0] ;  /* 0x00005600080877ac */ /* 0x000ee20008000800 */
[----:B------:R-:W-:Y:S01]  /*1130*/  UISETP.NE.AND UP2, UPT, UR10, 0x2, UPT ;  /* 0x000000020a00788c */ /* 0x000fe2000bf45270 */
[----:B------:R-:W2:Y:S01]  /*1140*/  LDC R11, c[0x0][0xb24] ;  /* 0x0002c900ff0b7b82 */ /* 0x000ea20000000800 */
[----:B------:R-:W-:-:S05]  /*1150*/  CS2R.32 R2, SR_CgaSize ;  /* 0x0000000000027805 */ /* 0x000fca0000008a00 */
[----:B------:R-:W-:-:S06]  /*1160*/  IMAD R2, R2, -0xa0, RZ ;  /* 0xffffff6002027824 */ /* 0x000fcc00078e02ff */
[----:B------:R-:W3:Y:S08]  /*1170*/  LDC R2, c[0x0][R2+0x2a0] ;  /* 0x0000a80002027b82 */ /* 0x000ef00000000800 */
[----:B------:R-:W3:Y:S01]  /*1180*/  LDC R26, c[0x0][0xb24] ;  /* 0x0002c900ff1a7b82 */ /* 0x000ee20000000800 */
[----:B-1----:R-:W-:-:S07]  /*1190*/  I2FP.F32.U32 R47, R60 ;  /* 0x0000003c002f7245 */ /* 0x002fce0000201000 */
[----:B------:R-:W1:Y:S01]  /*11a0*/  S2UR UR36, SR_CTAID.Z ;  /* 0x00000000002479c3 */ /* 0x000e620000002700 */
[----:B--2---:R-:W-:Y:S01]  /*11b0*/  ISETP.GE.AND P0, PT, R11, 0x1, PT ;  /* 0x000000010b00780c */ /* 0x004fe20003f06270 */
[----:B----4-:R-:W-:Y:S01]  /*11c0*/  IMAD.MOV.U32 R59, RZ, RZ, R9 ;  /* 0x000000ffff3b7224 */ /* 0x010fe200078e0009 */
[----:B------:R-:W-:Y:S01]  /*11d0*/  I2FP.F32.U32 R58, R9 ;  /* 0x00000009003a7245 */ /* 0x000fe20000201000 */
[----:B------:R-:W-:Y:S01]  /*11e0*/  FMUL R47, R47, UR6 ;  /* 0x000000062f2f7c20 */ /* 0x000fe20008400000 */
[----:B------:R-:W2:Y:S03]  /*11f0*/  LDCU UR6, c[0x0][0xb30] ;  /* 0x00016600ff0677ac */ /* 0x000ea60008000800 */
[----:B---3--:R-:W-:Y:S02]  /*1200*/  FMUL R58, R58, UR8 ;  /* 0x000000083a3a7c20 */ /* 0x008fe40008400000 */
[----:B------:R-:W3:Y:S08]  /*1210*/  F2I.U32.TRUNC.NTZ R47, R47 ;  /* 0x0000002f002f7305 */ /* 0x000ef0000020f000 */
[----:B------:R-:W4:Y:S01]  /*1220*/  F2I.U32.TRUNC.NTZ R58, R58 ;  /* 0x0000003a003a7305 */ /* 0x000f22000020f000 */
[----:B--2---:R-:W-:Y:S01]  /*1230*/  UISETP.NE.AND UP3, UPT, UR6, 0x1, UPT ;  /* 0x000000010600788c */ /* 0x004fe2000bf65270 */
[----:B---3--:R-:W-:-:S05]  /*1240*/  IADD3 R47, PT, PT, -R47, RZ, RZ ;  /* 0x000000ff2f2f7210 */ /* 0x008fca0007ffe1ff */
[----:B------:R-:W-:Y:S01]  /*1250*/  IMAD R47, R0, R47, R60 ;  /* 0x0000002f002f7224 */ /* 0x000fe200078e023c */
[----:B------:R-:W-:Y:S01]  /*1260*/  PRMT R0, RZ, 0x7610, R0 ;  /* 0x00007610ff007816 */ /* 0x000fe20000000000 */
[----:B----4-:R-:W-:-:S04]  /*1270*/  IMAD.MOV R58, RZ, RZ, -R58 ;  /* 0x000000ffff3a7224 */ /* 0x010fc800078e0a3a */
[----:B------:R-:W-:Y:S01]  /*1280*/  IMAD R58, R2, R58, R9 ;  /* 0x0000003a023a7224 */ /* 0x000fe200078e0209 */
[----:B-1----:R-:W-:Y:S06]  /*1290*/  BRA.U UP4, `(.L_x_18) ;  /* 0x0000000104247547 */ /* 0x002fec000b800000 */
[----:B------:R-:W-:Y:S01]  /*12a0*/  ISETP.NE.AND P1, PT, R47, RZ, PT ;  /* 0x000000ff2f00720c */ /* 0x000fe20003f25270 */
[----:B------:R-:W-:Y:S01]  /*12b0*/  IMAD.MOV.U32 R0, RZ, RZ, 0x3 ;  /* 0x00000003ff007424 */ /* 0x000fe200078e00ff */
[C---:B------:R-:W-:Y:S02]  /*12c0*/  LOP3.LUT R2, R58.reuse, 0xfffffffe, RZ, 0xc0, !PT ;  /* 0xfffffffe3a027812 */ /* 0x040fe400078ec0ff */
[----:B------:R-:W-:Y:S02]  /*12d0*/  ISETP.LT.U32.OR P1, PT, R58, 0x2, !P1 ;  /* 0x000000023a00780c */ /* 0x000fe40004f21470 */
[----:B------:R-:W-:Y:S02]  /*12e0*/  SHF.L.U32 R0, R0, R2, RZ ;  /* 0x0000000200007219 */ /* 0x000fe400000006ff */
[----:B------:R-:W-:Y:S02]  /*12f0*/  SEL R4, RZ, 0x1, !P1 ;  /* 0x00000001ff047807 */ /* 0x000fe40004800000 */
[----:B------:R-:W-:-:S05]  /*1300*/  SEL R3, RZ, 0x2, !P1 ;  /* 0x00000002ff037807 */ /* 0x000fca0004800000 */
[----:B------:R-:W-:-:S05]  /*1310*/  IMAD.IADD R3, R4, 0x1, R3 ;  /* 0x0000000104037824 */ /* 0x000fca00078e0203 */
[----:B------:R-:W-:Y:S02]  /*1320*/  PRMT R8, R3, 0x7610, R8 ;  /* 0x0000761003087816 */ /* 0x000fe40000000008 */
.L_x_18:
[----:B------:R-:W-:Y:S05]  /*1330*/  @!P0 BRA `(.L_x_19) ;  /* 0x0000000000b88947 */ /* 0x000fea0003800000 */
[----:B------:R-:W1:Y:S01]  /*1340*/  LDC.64 R4, c[0x0][0xb18] ;  /* 0x0002c600ff047b82 */ /* 0x000e620000000a00 */
[----:B------:R-:W-:-:S07]  /*1350*/  ISETP.NE.AND P0, PT, R11, 0x1, PT ;  /* 0x000000010b00780c */ /* 0x000fce0003f05270 */
[----:B------:R-:W2:Y:S08]  /*1360*/  LDC R59, c[0x0][0xb0c] ;  /* 0x0002c300ff3b7b82 */ /* 0x000eb00000000800 */
[----:B------:R-:W3:Y:S08]  /*1370*/  LDC R14, c[0x0][0x370] ;  /* 0x0000dc00ff0e7b82 */ /* 0x000ef00000000800 */
[----:B------:R-:W4:Y:S01]  /*1380*/  LDC R13, c[0x0][0x374] ;  /* 0x0000dd00ff0d7b82 */ /* 0x000f220000000800 */
[----:B-1----:R-:W-:-:S07]  /*1390*/  ISETP.NE.AND P1, PT, R4, 0x1, PT ;  /* 0x000000010400780c */ /* 0x002fce0003f25270 */
[----:B------:R-:W3:Y:S01]  /*13a0*/  LDC.64 R6, c[0x0][0xb10] ;  /* 0x0002c400ff067b82 */ /* 0x000ee20000000a00 */
[----:B--2---:R-:W-:-:S07]  /*13b0*/  ISETP.NE.AND P2, PT, R59, 0x1, PT ;  /* 0x000000013b00780c */ /* 0x004fce0003f45270 */
[----:B------:R-:W1:Y:S08]  /*13c0*/  LDC R12, c[0x0][0xb20] ;  /* 0x0002c800ff0c7b82 */ /* 0x000e700000000800 */
[----:B------:R-:W2:Y:S01]  /*13d0*/  LDC.64 R2, c[0x0][0xb28] ;  /* 0x0002ca00ff027b82 */ /* 0x000ea20000000a00 */
[----:B----4-:R-:W-:-:S04]  /*13e0*/  IMAD.HI.U32 R15, R13, R5, RZ ;  /* 0x000000050d0f7227 */ /* 0x010fc800078e00ff */
[----:B------:R-:W-:-:S04]  /*13f0*/  IMAD.HI.U32 R5, R60, R5, RZ ;  /* 0x000000053c057227 */ /* 0x000fc800078e00ff */
[----:B---3--:R-:W-:-:S05]  /*1400*/  IMAD.HI.U32 R16, R14, R6, RZ ;  /* 0x000000060e107227 */ /* 0x008fca00078e00ff */
[-C--:B------:R-:W-:Y:S01]  /*1410*/  @P2 SHF.R.U32.HI R14, RZ, R7.reuse, R16 ;  /* 0x00000007ff0e2219 */ /* 0x080fe20000011610 */
[----:B------:R-:W-:Y:S01]  /*1420*/  IMAD.HI.U32 R16, R9, R6, RZ ;  /* 0x0000000609107227 */ /* 0x000fe200078e00ff */
[-C--:B-1----:R-:W-:Y:S02]  /*1430*/  @P1 SHF.R.U32.HI R13, RZ, R12.reuse, R15 ;  /* 0x0000000cff0d1219 */ /* 0x082fe4000001160f */
[----:B------:R-:W-:Y:S02]  /*1440*/  SHF.R.U32.HI R5, RZ, R12, R5 ;  /* 0x0000000cff057219 */ /* 0x000fe40000011605 */
[----:B------:R-:W-:Y:S02]  /*1450*/  SHF.R.U32.HI R16, RZ, R7, R16 ;  /* 0x00000007ff107219 */ /* 0x000fe40000011610 */
[----:B------:R-:W-:Y:S01]  /*1460*/  SEL R5, R60, R5, !P1 ;  /* 0x000000053c057207 */ /* 0x000fe20004800000 */
[----:B--2---:R-:W-:Y:S01]  /*1470*/  IMAD.HI.U32 R15, R13, R2, RZ ;  /* 0x000000020d0f7227 */ /* 0x004fe200078e00ff */
[----:B------:R-:W-:-:S03]  /*1480*/  SEL R16, R9, R16, !P2 ;  /* 0x0000001009107207 */ /* 0x000fc60005000000 */
[----:B------:R-:W-:Y:S01]  /*1490*/  IMAD.HI.U32 R6, R14, R2, RZ ;  /* 0x000000020e067227 */ /* 0x000fe200078e00ff */
[----:B------:R-:W-:-:S04]  /*14a0*/  @P0 SHF.R.U32.HI R13, RZ, R3, R15 ;  /* 0x00000003ff0d0219 */ /* 0x000fc8000001160f */
[----:B------:R-:W-:Y:S01]  /*14b0*/  @P0 SHF.R.U32.HI R14, RZ, R3, R6 ;  /* 0x00000003ff0e0219 */ /* 0x000fe20000011606 */
[----:B------:R-:W-:-:S04]  /*14c0*/  IMAD R13, R13, R11, RZ ;  /* 0x0000000b0d0d7224 */ /* 0x000fc800078e02ff */
[----:B------:R-:W-:Y:S01]  /*14d0*/  IMAD R6, R14, R11, RZ ;  /* 0x0000000b0e067224 */ /* 0x000fe200078e02ff */
[----:B------:R-:W-:-:S04]  /*14e0*/  ISETP.GE.AND P1, PT, R5, R13, PT ;  /* 0x0000000d0500720c */ /* 0x000fc80003f26270 */
[----:B------:R-:W-:Y:S01]  /*14f0*/  ISETP.GE.OR P1, PT, R16, R6, P1 ;  /* 0x000000061000720c */ /* 0x000fe20000f26670 */
[----:B------:R-:W-:-:S05]  /*1500*/  IMAD.HI.U32 R6, R5, R2, RZ ;  /* 0x0000000205067227 */ /* 0x000fca00078e00ff */
[----:B------:R-:W-:-:S04]  /*1510*/  SHF.R.U32.HI R6, RZ, R3, R6 ;  /* 0x00000003ff067219 */ /* 0x000fc80000011606 */
[----:B------:R-:W-:-:S03]  /*1520*/  SEL R6, R5, R6, !P0 ;  /* 0x0000000605067207 */ /* 0x000fc60004000000 */
[----:B------:R-:W-:Y:S01]  /*1530*/  @!P1 IMAD.HI.U32 R7, R16, R2, RZ ;  /* 0x0000000210079227 */ /* 0x000fe200078e00ff */
[----:B------:R-:W-:-:S04]  /*1540*/  IADD3 R2, PT, PT, -R6, RZ, RZ ;  /* 0x000000ff06027210 */ /* 0x000fc80007ffe1ff */
[----:B------:R-:W-:Y:S01]  /*1550*/  @!P1 SHF.R.U32.HI R3, RZ, R3, R7 ;  /* 0x00000003ff039219 */ /* 0x000fe20000011607 */
[----:B------:R-:W-:Y:S01]  /*1560*/  IMAD R2, R11, R2, R5 ;  /* 0x000000020b027224 */ /* 0x000fe200078e0205 */
[----:B------:R-:W-:Y:S02]  /*1570*/  IADD3 R7, PT, PT, -R5, RZ, RZ ;  /* 0x000000ff05077210 */ /* 0x000fe40007ffe1ff */
[----:B------:R-:W-:-:S03]  /*1580*/  @!P1 SEL R3, R16, R3, !P0 ;  /* 0x0000000310039207 */ /* 0x000fc60004000000 */
[----:B------:R-:W-:Y:S02]  /*1590*/  IMAD R7, R4, R7, R60 ;  /* 0x0000000704077224 */ /* 0x000fe400078e023c */
[--C-:B------:R-:W-:Y:S02]  /*15a0*/  @!P1 IMAD.IADD R6, R6, 0x1, -R3.reuse ;  /* 0x0000000106069824 */ /* 0x100fe400078e0a03 */
[----:B------:R-:W-:Y:S01]  /*15b0*/  @!P1 IMAD R3, R2, R14, R3 ;  /* 0x0000000e02039224 */ /* 0x000fe200078e0203 */
[----:B------:R-:W-:Y:S01]  /*15c0*/  IADD3 R2, PT, PT, -R16, RZ, RZ ;  /* 0x000000ff10027210 */ /* 0x000fe20007ffe1ff */
[----:B------:R-:W-:Y:S02]  /*15d0*/  @!P1 IMAD R5, R6, R11, R16 ;  /* 0x0000000b06059224 */ /* 0x000fe400078e0210 */
[----:B------:R-:W-:Y:S02]  /*15e0*/  @!P1 IMAD.MOV.U32 R16, RZ, RZ, R3 ;  /* 0x000000ffff109224 */ /* 0x000fe400078e0003 */
[----:B------:R-:W-:-:S02]  /*15f0*/  IMAD R2, R59, R2, R9 ;  /* 0x000000023b027224 */ /* 0x000fc400078e0209 */
[----:B------:R-:W-:Y:S02]  /*1600*/  IMAD R60, R5, R4, R7 ;  /* 0x00000004053c7224 */ /* 0x000fe400078e0207 */
[----:B------:R-:W-:Y:S02]  /*1610*/  IMAD R59, R16, R59, R2 ;  /* 0x0000003b103b7224 */ /* 0x000fe400078e0202 */
.L_x_19:
[----:B------:R-:W-:Y:S05]  /*1620*/  BRA.U UP3, `(.L_x_20) ;  /* 0x0000000103407547 */ /* 0x000fea000b800000 */
[----:B------:R-:W1:Y:S08]  /*1630*/  LDC.64 R4, c[0x0][0xb10] ;  /* 0x0002c400ff047b82 */ /* 0x000e700000000a00 */
[----:B------:R-:W2:Y:S08]  /*1640*/  LDC.64 R2, c[0x0][0xb18] ;  /* 0x0002c600ff027b82 */ /* 0x000eb00000000a00 */
[----:B------:R-:W3:Y:S08]  /*1650*/  LDC R6, c[0x0][0xb20] ;  /* 0x0002c800ff067b82 */ /* 0x000ef00000000800 */
[----:B------:R-:W4:Y:S01]  /*1660*/  LDC R7, c[0x0][0xb0c] ;  /* 0x0002c300ff077b82 */ /* 0x000f220000000800 */
[----:B-1----:R-:W-:-:S05]  /*1670*/  IMAD.HI.U32 R4, R59, R4, RZ ;  /* 0x000000043b047227 */ /* 0x002fca00078e00ff */
[----:B------:R-:W-:Y:S01]  /*1680*/  SHF.R.U32.HI R4, RZ, R5, R4 ;  /* 0x00000005ff047219 */ /* 0x000fe20000011604 */
[----:B--2---:R-:W-:Y:S01]  /*1690*/  IMAD.HI.U32 R3, R60, R3, RZ ;  /* 0x000000033c037227 */ /* 0x004fe200078e00ff */
[----:B------:R-:W-:-:S04]  /*16a0*/  ISETP.NE.AND P0, PT, R2, 0x1, PT ;  /* 0x000000010200780c */ /* 0x000fc80003f05270 */
[----:B---3--:R-:W-:-:S04]  /*16b0*/  SHF.R.U32.HI R3, RZ, R6, R3 ;  /* 0x00000006ff037219 */ /* 0x008fc80000011603 */
[----:B------:R-:W-:Y:S02]  /*16c0*/  SEL R3, R60, R3, !P0 ;  /* 0x000000033c037207 */ /* 0x000fe40004000000 */
[----:B----4-:R-:W-:-:S04]  /*16d0*/  ISETP.NE.AND P1, PT, R7, 0x1, PT ;  /* 0x000000010700780c */ /* 0x010fc80003f25270 */
[----:B------:R-:W-:-:S05]  /*16e0*/  SEL R5, R59, R4, !P1 ;  /* 0x000000043b057207 */ /* 0x000fca0004800000 */
[----:B------:R-:W-:Y:S02]  /*16f0*/  IMAD.IADD R4, R3, 0x1, -R5 ;  /* 0x0000000103047824 */ /* 0x000fe400078e0a05 */
[----:B------:R-:W-:Y:S02]  /*1700*/  IMAD.IADD R3, R5, 0x1, -R3 ;  /* 0x0000000105037824 */ /* 0x000fe400078e0a03 */
[----:B------:R-:W-:Y:S02]  /*1710*/  IMAD R59, R4, R7, R59 ;  /* 0x00000007043b7224 */ /* 0x000fe400078e023b */
[----:B------:R-:W-:Y:S02]  /*1720*/  IMAD R60, R3, R2, R60 ;  /* 0x00000002033c7224 */ /* 0x000fe400078e023c */
.L_x_20:
[----:B------:R-:W-:Y:S05]  /*1730*/  BRA.U !UP1, `(.L_x_21) ;  /* 0x00000001090c7547 */ /* 0x000fea000b800000 */
[----:B------:R-:W-:Y:S01]  /*1740*/  UCGABAR_WAIT ;  /* 0x0000000000007dc7 */ /* 0x000fe20008000000 */
[----:B------:R-:W-:Y:S01]  /*1750*/  CCTL.IVALL ;  /* 0x00000000ff00798f */ /* 0x000fe20002000000 */
[----:B------:R-:W-:Y:S05]  /*1760*/  BRA `(.L_x_22) ;  /* 0x0000000000047947 */ /* 0x000fea0003800000 */
.L_x_21:
[----:B------:R-:W-:Y:S06]  /*1770*/  BAR.SYNC.DEFER_BLOCKING 0x0 ;  /* 0x0000000000007b1d */ /* 0x000fec0000010000 */
.L_x_22:
[----:B------:R-:W-:Y:S05]  /*1780*/  BRA.U UP2, `(.L_x_23) ;  /* 0x0000001d023c7547 */ /* 0x000fea000b800000 */
[----:B------:R-:W1:Y:S01]  /*1790*/  LDCU UR15, c[0x0][0x38c] ;  /* 0x00007180ff0f77ac */ /* 0x000e620008000800 */
[----:B------:R-:W2:Y:S01]  /*17a0*/  LDC R8, c[0x0][0x370] ;  /* 0x0000dc00ff087b82 */ /* 0x000ea20000000800 */
[C---:B------:R-:W-:Y:S01]  /*17b0*/  IMAD.SHL.U32 R17, R9.reuse, 0x10, RZ ;  /* 0x0000001009117824 */ /* 0x040fe200078e00ff */
[----:B------:R-:W-:Y:S01]  /*17c0*/  PLOP3.LUT P1, PT, PT, PT, UP5, 0x80, 0x8 ;  /* 0x000000000008781c */ /* 0x000fe20003f2f058 */
[----:B------:R-:W-:Y:S01]  /*17d0*/  UISETP.NE.AND UP1, UPT, UR10, URZ, UPT ;  /* 0x000000ff0a00728c */ /* 0x000fe2000bf25270 */
[----:B------:R-:W-:Y:S01]  /*17e0*/  ISETP.NE.AND P4, PT, R10, RZ, P5 ;  /* 0x000000ff0a00720c */ /* 0x000fe20002f85270 */
[----:B------:R-:W-:Y:S01]  /*17f0*/  IMAD.SHL.U32 R16, R9, 0x40, RZ ;  /* 0x0000004009107824 */ /* 0x000fe200078e00ff */
[----:B------:R-:W-:Y:S01]  /*1800*/  PLOP3.LUT P1, PT, P1, PT, PT, 0x8, 0x80 ;  /* 0x000000000080781c */ /* 0x000fe20000f2e170 */
[----:B------:R-:W-:Y:S01]  /*1810*/  IMAD.MOV.U32 R15, RZ, RZ, 0x1 ;  /* 0x00000001ff0f7424 */ /* 0x000fe200078e00ff */
[----:B------:R-:W3:Y:S01]  /*1820*/  LDC R0, c[0x0][0x374] ;  /* 0x0000dd00ff007b82 */ /* 0x000ee20000000800 */
[----:B------:R-:W-:Y:S01]  /*1830*/  IMAD.MOV.U32 R14, RZ, RZ, RZ ;  /* 0x000000ffff0e7224 */ /* 0x000fe200078e00ff */
[----:B------:R-:W-:Y:S01]  /*1840*/  CS2R R12, SRZ ;  /* 0x00000000000c7805 */ /* 0x000fe2000001ff00 */
[----:B------:R-:W-:Y:S01]  /*1850*/  IMAD.MOV.U32 R11, RZ, RZ, 0x1 ;  /* 0x00000001ff0b7424 */ /* 0x000fe200078e00ff */
[----:B------:R-:W-:Y:S01]  /*1860*/  LOP3.LUT R17, R17, 0x10, RZ, 0xc0, !PT ;  /* 0x0000001011117812 */ /* 0x000fe200078ec0ff */
[----:B------:R-:W4:Y:S01]  /*1870*/  LDCU.64 UR24, c[0x0][0x348] ;  /* 0x00006900ff1877ac */ /* 0x000f220008000a00 */
[----:B-1----:R-:W-:-:S02]  /*1880*/  UIADD3 UR4, UPT, UPT, UR15, 0x7f, URZ ;  /* 0x0000007f0f047890 */ /* 0x002fc4000fffe0ff */
[----:B------:R-:W-:Y:S02]  /*1890*/  USEL UR7, UR7, 0x2, UP1 ;  /* 0x0000000207077887 */ /* 0x000fe40008800000 */
[----:B------:R-:W-:Y:S01]  /*18a0*/  USHF.R.S32.HI UR22, URZ, 0x1f, UR4 ;  /* 0x0000001fff167899 */ /* 0x000fe20008011404 */
[----:B------:R-:W-:-:S03]  /*18b0*/  UMOV UR13, URZ ;  /* 0x000000ff000d7c82 */ /* 0x000fc60008000000 */
[----:B------:R-:W-:Y:S02]  /*18c0*/  ULEA.HI UR22, UR22, UR4, URZ, 0x7 ;  /* 0x0000000416167291 */ /* 0x000fe4000f8f38ff */
[----:B------:R-:W-:Y:S02]  /*18d0*/  UIADD3 UR4, UPT, UPT, UR15, -0x1, URZ ;  /* 0xffffffff0f047890 */ /* 0x000fe4000fffe0ff */
[----:B------:R-:W-:Y:S02]  /*18e0*/  USHF.R.S32.HI UR22, URZ, 0x7, UR22 ;  /* 0x00000007ff167899 */ /* 0x000fe40008011416 */
[----:B------:R-:W-:Y:S02]  /*18f0*/  UISETP.GE.U32.AND UP2, UPT, UR4, -0xff, UPT ;  /* 0xffffff010400788c */ /* 0x000fe4000bf46070 */
[----:B------:R-:W-:Y:S02]  /*1900*/  UISETP.LT.U32.AND UP0, UPT, UR22, 0x16, UPT ;  /* 0x000000161600788c */ /* 0x000fe4000bf01070 */
[----:B------:R-:W-:-:S02]  /*1910*/  UIADD3 UR15, UPT, UPT, UR15, 0xfe, URZ ;  /* 0x000000fe0f0f7890 */ /* 0x000fc4000fffe0ff */
[----:B------:R-:W-:-:S04]  /*1920*/  USEL UR21, UR22, 0x16, UP0 ;  /* 0x0000001616157887 */ /* 0x000fc80008000000 */
[----:B------:R-:W-:Y:S02]  /*1930*/  UIADD3 UR6, UPT, UPT, UR21, -0x1, URZ ;  /* 0xffffffff15067890 */ /* 0x000fe4000fffe0ff */
[----:B------:R-:W-:Y:S02]  /*1940*/  @UP2 UIADD3 UR6, UPT, UPT, UR21, URZ, URZ ;  /* 0x000000ff15062290 */ /* 0x000fe4000fffe0ff */
[----:B------:R-:W-:Y:S02]  /*1950*/  UIADD3 UR14, UPT, UPT, UR22, -UR21, URZ ;  /* 0x80000015160e7290 */ /* 0x000fe4000fffe0ff */
[----:B------:R-:W-:Y:S02]  /*1960*/  UIADD3 UR5, UPT, UPT, UR6, 0x1, URZ ;  /* 0x0000000106057890 */ /* 0x000fe4000fffe0ff */
[----:B--2-4-:R-:W-:-:S12]  /*1970*/  UIADD3 UR6, UPT, UPT, -UR6, URZ, URZ ;  /* 0x000000ff06067290 */ /* 0x014fd8000fffe1ff */
.L_x_43:
[----:B------:R-:W-:Y:S01]  /*1980*/  UISETP.NE.AND UP0, UPT, UR37, URZ, UPT ;  /* 0x000000ff2500728c */ /* 0x000fe2000bf05270 */
[----:B------:R-:W1:Y:S08]  /*1990*/  S2UR UR37, SR_CgaCtaId ;  /* 0x00000000002579c3 */ /* 0x000e700000008800 */
[----:B------:R-:W-:Y:S05]  /*19a0*/  BRA.U UP0, `(.L_x_24) ;  /* 0x0000000100347547 */ /* 0x000fea000b800000 */
[----:B------:R-:W2:Y:S01]  /*19b0*/  S2R R2, SR_CgaCtaId ;  /* 0x0000000000027919 */ /* 0x000ea20000008800 */
[----:B------:R-:W-:-:S04]  /*19c0*/  MOV R3, 0x400 ;  /* 0x0000040000037802 */ /* 0x000fc80000000f00 */
[----:B--2---:R-:W-:Y:S02]  /*19d0*/  LEA R2, R2, R3, 0x18 ;  /* 0x0000000302027211 */ /* 0x004fe400078ec0ff */
[----:B------:R-:W-:-:S03]  /*19e0*/  SHF.L.U32 R3, R11, 0x1f, RZ ;  /* 0x0000001f0b037819 */ /* 0x000fc600000006ff */
[----:B------:R-:W-:-:S04]  /*19f0*/  IMAD R2, R12, 0x8, R2 ;  /* 0x000000080c027824 */ /* 0x000fc800078e0202 */
[----:B------:R-:W2:Y:S02]  /*1a00*/  SYNCS.PHASECHK.TRANS64.TRYWAIT P0, [R2+URZ+0x1f0], R3 ;  /* 0x0001f003020075a7 */ /* 0x000ea400080011ff */
[----:B--2---:R-:W-:Y:S05]  /*1a10*/  @!P0 BRA `(.L_x_25) ;  /* 0x0000005400a48947 */ /* 0x004fea0003800000 */
.L_x_132:
[----:B------:R-:W-:Y:S01]  /*1a20*/  VIADD R12, R12, 0x1 ;  /* 0x000000010c0c7836 */ /* 0x000fe20000000000 */
[----:B------:R2:W-:Y:S04]  /*1a30*/  SYNCS.ARRIVE.TRANS64.A1T0 RZ, [R2+URZ+0x1e0], RZ ;  /* 0x0001e0ff02ff79a7 */ /* 0x0005e800081000ff */
[----:B------:R-:W-:-:S04]  /*1a40*/  ISETP.NE.AND P0, PT, R12, 0x2, PT ;  /* 0x000000020c00780c */ /* 0x000fc80003f05270 */
[----:B------:R-:W-:Y:S02]  /*1a50*/  SEL R12, R12, RZ, P0 ;  /* 0x000000ff0c0c7207 */ /* 0x000fe40000000000 */
[----:B--2---:R-:W-:-:S04]  /*1a60*/  SEL R2, RZ, 0x1, P0 ;  /* 0x00000001ff027807 */ /* 0x004fc80000000000 */
[----:B------:R-:W-:-:S07]  /*1a70*/  LOP3.LUT R11, R11, R2, RZ, 0x3c, !PT ;  /* 0x000000020b0b7212 */ /* 0x000fce00078e3cff */
.L_x_24:
[----:B------:R-:W-:Y:S01]  /*1a80*/  UMOV UR4, 0x400 ;  /* 0x0000040000047882 */ /* 0x000fe20000000000 */
[----:B------:R-:W-:Y:S01]  /*1a90*/  SHF.L.U32 R2, R15, 0x1f, RZ ;  /* 0x0000001f0f027819 */ /* 0x000fe200000006ff */
[----:B-1----:R-:W-:Y:S01]  /*1aa0*/  ULEA UR4, UR37, UR4, 0x18 ;  /* 0x0000000425047291 */ /* 0x002fe2000f8ec0ff */
[----:B------:R-:W-:Y:S01]  /*1ab0*/  R2UR UR35, R16 ;  /* 0x00000000102372ca */ /* 0x000fe200000e0000 */
[----:B------:R-:W-:Y:S01]  /*1ac0*/  UISETP.GE.U32.AND UP0, UPT, UR15, 0xff, UPT ;  /* 0x000000ff0f00788c */ /* 0x000fe2000bf06070 */
[----:B------:R-:W-:Y:S01]  /*1ad0*/  R2UR UR11, R17 ;  /* 0x00000000110b72ca */ /* 0x000fe200000e0000 */
[----:B------:R-:W-:Y:S01]  /*1ae0*/  ULEA UR8, UR13, UR4, 0x3 ;  /* 0x000000040d087291 */ /* 0x000fe2000f8e18ff */
[----:B------:R-:W-:-:S08]  /*1af0*/  UMOV UR23, URZ ;  /* 0x000000ff00177c82 */ /* 0x000fd00008000000 */
[----:B------:R1:W2:Y:S01]  /*1b00*/  SYNCS.PHASECHK.TRANS64.TRYWAIT P0, [UR8+0xb0], R2 ;  /* 0x0000b002ff0075a7 */ /* 0x0002a20008001108 */
[----:B------:R-:W-:-:S13]  /*1b10*/  R2UR UR8, R60 ;  /* 0x000000003c0872ca */ /* 0x000fda00000e0000 */
[----:B------:R-:W-:Y:S01]  /*1b20*/  ULEA UR11, UR8, UR11, 0x5 ;  /* 0x0000000b080b7291 */ /* 0x000fe2000f8e28ff */
[----:B-1----:R-:W-:-:S05]  /*1b30*/  LEA.HI R2, R59, R59, RZ, 0x1 ;  /* 0x0000003b3b027211 */ /* 0x002fca00078f08ff */
[----:B------:R-:W-:-:S05]  /*1b40*/  IMAD.SHL.U32 R2, R2, 0x40, RZ ;  /* 0x0000004002027824 */ /* 0x000fca00078e00ff */
[----:B------:R-:W-:-:S04]  /*1b50*/  LOP3.LUT R2, R2, 0xffffff80, RZ, 0xc0, !PT ;  /* 0xffffff8002027812 */ /* 0x000fc800078ec0ff */
[----:B------:R-:W-:-:S13]  /*1b60*/  R2UR UR9, R2 ;  /* 0x00000000020972ca */ /* 0x000fda00000e0000 */
[----:B------:R-:W-:Y:S01]  /*1b70*/  ULOP3.LUT UR35, UR9, 0x40, UR35, 0xf8, !UPT ;  /* 0x0000004009237892 */ /* 0x000fe2000f8ef823 */
[----:B------:R-:W-:Y:S11]  /*1b80*/  BRA.U !UP0, `(.L_x_26) ;  /* 0x0000000108c07547 */ /* 0x000ff6000b800000 */
[----:B------:R-:W-:Y:S01]  /*1b90*/  UMOV UR16, UR6 ;  /* 0x0000000600107c82 */ /* 0x000fe20008000000 */
[----:B------:R-:W-:Y:S01]  /*1ba0*/  UMOV UR17, UR13 ;  /* 0x0000000d00117c82 */ /* 0x000fe20008000000 */
[----:B------:R-:W-:-:S05]  /*1bb0*/  UMOV UR34, URZ ;  /* 0x000000ff00227c82 */ /* 0x000fca0008000000 */
.L_x_32:
[----:B------:R-:W-:Y:S01]  /*1bc0*/  ULEA UR33, UR17, UR4, 0x3 ;  /* 0x0000000411217291 */ /* 0x000fe2000f8e18ff */
[----:B------:R-:W-:Y:S01]  /*1bd0*/  @P5 MOV R3, 0x5000 ;  /* 0x0000500000035802 */ /* 0x000fe20000000f00 */
[----:B-12-4-:R-:W-:Y:S10]  /*1be0*/  @P0 BRA `(.L_x_27) ;  /* 0x00000000000c0947 */ /* 0x016ff40003800000 */
[----:B------:R-:W-:-:S04]  /*1bf0*/  SHF.L.U32 R4, R15, 0x1f, RZ ;  /* 0x0000001f0f047819 */ /* 0x000fc800000006ff */
[----:B------:R-:W1:Y:S02]  /*1c00*/  SYNCS.PHASECHK.TRANS64.TRYWAIT P0, [UR33+0xb0], R4 ;  /* 0x0000b004ff0075a7 */ /* 0x000e640008001121 */
[----:B-1----:R-:W-:Y:S05]  /*1c10*/  @!P0 BRA `(.L_x_28) ;  /* 0x0000005400388947 */ /* 0x002fea0003800000 */
.L_x_27:
[----:B------:R2:W-:Y:S01]  /*1c20*/  @P5 SYNCS.ARRIVE.TRANS64 RZ, [UR33], R3 ;  /* 0x00000003ffff59a7 */ /* 0x0005e20008000021 */
[----:B------:R-:W-:Y:S02]  /*1c30*/  ULOP3.LUT UR8, UR7, 0x2, URZ, 0xfc, !UPT ;  /* 0x0000000207087892 */ /* 0x000fe4000f8efcff */
[----:B------:R-:W-:Y:S02]  /*1c40*/  UIADD3 UR16, UPT, UPT, UR16, 0x1, URZ ;  /* 0x0000000110107890 */ /* 0x000fe4000fffe0ff */
[----:B------:R-:W-:Y:S02]  /*1c50*/  UISETP.NE.AND UP0, UPT, UR8, 0x2, UPT ;  /* 0x000000020800788c */ /* 0x000fe4000bf05270 */
[----:B------:R-:W-:-:S07]  /*1c60*/  UISETP.NE.AND UP2, UPT, UR16, 0x1, UPT ;  /* 0x000000011000788c */ /* 0x000fce000bf45270 */
[----:B------:R-:W-:Y:S05]  /*1c70*/  BRA.U UP0, `(.L_x_29) ;  /* 0x0000000100047547 */ /* 0x000fea000b800000 */
[----:B------:R-:W-:Y:S05]  /*1c80*/  BPT.TRAP 0x1 ;  /* 0x000000040000795c */ /* 0x000fea0000300000 */
.L_x_29:
[----:B------:R-:W-:Y:S04]  /*1c90*/  BSSY.RECONVERGENT B0, `(.L_x_30) ;  /* 0x0000003000007945 */ /* 0x000fe80003800200 */
[----:B------:R-:W-:Y:S05]  /*1ca0*/  @!P4 BRA `(.L_x_31) ;  /* 0x000000000004c947 */ /* 0x000fea0003800000 */
[----:B------:R-:W-:Y:S05]  /*1cb0*/  BPT.TRAP 0x1 ;  /* 0x000000040000795c */ /* 0x000fea0000300000 */
.L_x_31:
[----:B------:R-:W-:Y:S05]  /*1cc0*/  BSYNC.RECONVERGENT B0 ;  /* 0x0000000000007941 */ /* 0x000fea0003800200 */
.L_x_30:
[----:B------:R-:W-:Y:S02]  /*1cd0*/  UIADD3 UR13, UPT, UPT, UR17, 0x1, URZ ;  /* 0x00000001110d7890 */ /* 0x000fe4000fffe0ff */
[----:B------:R-:W-:Y:S02]  /*1ce0*/  ULEA UR32, UR17, UR4, 0xd ;  /* 0x0000000411207291 */ /* 0x000fe4000f8e68ff */
[----:B------:R-:W-:Y:S02]  /*1cf0*/  UISETP.NE.AND UP0, UPT, UR13, 0x16, UPT ;  /* 0x000000160d00788c */ /* 0x000fe4000bf05270 */
[----:B------:R-:W-:Y:S02]  /*1d00*/  UIADD3 UR28, UP1, UPT, UR24, 0x80, URZ ;  /* 0x00000080181c7890 */ /* 0x000fe4000ff3e0ff */
[----:B------:R-:W-:Y:S02]  /*1d10*/  USEL UR9, URZ, 0x1, UP0 ;  /* 0x00000001ff097887 */ /* 0x000fe40008000000 */
[----:B------:R-:W-:-:S02]  /*1d20*/  USEL UR13, UR13, URZ, UP0 ;  /* 0x000000ff0d0d7287 */ /* 0x000fc40008000000 */
[----:B------:R-:W-:Y:S02]  /*1d30*/  UIADD3 UR26, UP0, UPT, UR24, 0x180, URZ ;  /* 0x00000180181a7890 */ /* 0x000fe4000ff1e0ff */
[----:B------:R-:W-:Y:S01]  /*1d40*/  ULEA UR8, UR13, UR4, 0x3 ;  /* 0x000000040d087291 */ /* 0x000fe2000f8e18ff */
[----:B------:R-:W-:Y:S01]  /*1d50*/  LOP3.LUT R15, R15, UR9, RZ, 0x3c, !PT ;  /* 0x000000090f0f7c12 */ /* 0x000fe2000f8e3cff */
[----:B------:R-:W-:Y:S02]  /*1d60*/  ULOP3.LUT UR33, UR33, 0xfefffff8, URZ, 0xc0, !UPT ;  /* 0xfefffff821217892 */ /* 0x000fe4000f8ec0ff */
[----:B------:R-:W-:Y:S01]  /*1d70*/  UIADD3.X UR29, UPT, UPT, URZ, UR25, URZ, UP1, !UPT ;  /* 0x00000019ff1d7290 */ /* 0x000fe20008ffe4ff */
[----:B-1----:R-:W-:Y:S01]  /*1d80*/  SHF.L.U32 R2, R15, 0x1f, RZ ;  /* 0x0000001f0f027819 */ /* 0x002fe200000006ff */
[----:B------:R-:W-:Y:S02]  /*1d90*/  UIADD3 UR32, UPT, UPT, UR32, 0x1400, URZ ;  /* 0x0000140020207890 */ /* 0x000fe4000fffe0ff */
[----:B------:R-:W-:Y:S01]  /*1da0*/  UIADD3.X UR27, UPT, UPT, URZ, UR25, URZ, UP0, !UPT ;  /* 0x00000019ff1b7290 */ /* 0x000fe200087fe4ff */
[----:B------:R1:W4:Y:S01]  /*1db0*/  SYNCS.PHASECHK.TRANS64.TRYWAIT P0, [UR8+0xb0], R2 ;  /* 0x0000b002ff0075a7 */ /* 0x0003220008001108 */
[----:B------:R-:W-:Y:S01]  /*1dc0*/  ULEA UR8, UR17, UR4, 0xb ;  /* 0x0000000411087291 */ /* 0x000fe2000f8e58ff */
[----:B------:R-:W-:Y:S01]  /*1dd0*/  UMOV UR18, 0x0 ;  /* 0x0000000000127882 */ /* 0x000fe20000000000 */
[----:B------:R-:W-:-:S02]  /*1de0*/  UMOV UR19, 0x10000000 ;  /* 0x1000000000137882 */ /* 0x000fc40000000000 */
[----:B------:R-:W-:Y:S01]  /*1df0*/  UIADD3 UR8, UPT, UPT, UR8, 0x2d400, URZ ;  /* 0x0002d40008087890 */ /* 0x000fe2000fffe0ff */
[----:B------:R2:W-:Y:S01]  /*1e00*/  UTMALDG.3D.2CTA [UR32], [UR28], desc[UR18] ;  /* 0x000012201c0075b4 */ /* 0x0005e20008211000 */
[----:B------:R-:W-:Y:S01]  /*1e10*/  UMOV UR10, UR34 ;  /* 0x00000022000a7c82 */ /* 0x000fe20008000000 */
[----:B------:R-:W-:Y:S01]  /*1e20*/  UMOV UR12, UR36 ;  /* 0x00000024000c7c82 */ /* 0x000fe20008000000 */
[----:B------:R-:W-:Y:S01]  /*1e30*/  UMOV UR9, UR33 ;  /* 0x0000002100097c82 */ /* 0x000fe20008000000 */
[----:B------:R-:W-:Y:S01]  /*1e40*/  UMOV UR23, UR5 ;  /* 0x0000000500177c82 */ /* 0x000fe20008000000 */
[----:B------:R-:W-:-:S03]  /*1e50*/  UMOV UR17, UR13 ;  /* 0x0000000d00117c82 */ /* 0x000fc60008000000 */
[----:B------:R1:W-:Y:S01]  /*1e60*/  UTMALDG.3D.2CTA [UR8], [UR26], desc[UR18] ;  /* 0x000012081a0075b4 */ /* 0x0003e20008211000 */
[----:B--2---:R-:W-:Y:S01]  /*1e70*/  UIADD3 UR34, UPT, UPT, UR34, 0x80, URZ ;  /* 0x0000008022227890 */ /* 0x004fe2000fffe0ff */
[----:B------:R-:W-:Y:S11]  /*1e80*/  BRA.U UP2, `(.L_x_32) ;  /* 0xfffffffd024c7547 */ /* 0x000ff6000b83ffff */
.L_x_26:
[----:B-1----:R-:W-:Y:S01]  /*1e90*/  ULEA UR8, UR13, UR4, 0x3 ;  /* 0x000000040d087291 */ /* 0x002fe2000f8e18ff */
[----:B------:R-:W-:Y:S01]  /*1ea0*/  SHF.L.U32 R2, R15, 0x1f, RZ ;  /* 0x0000001f0f027819 */ /* 0x000fe200000006ff */
[----:B------:R-:W-:Y:S01]  /*1eb0*/  @!P1 SYNCS.ARRIVE.TRANS64.A1T0 RZ, [UR4+0x178], RZ ;  /* 0x000178ffffff99a7 */ /* 0x000fe20008100004 */
[----:B------:R-:W-:-:S06]  /*1ec0*/  UISETP.GT.AND UP0, UPT, UR22, UR21, UPT ;  /* 0x000000151600728c */ /* 0x000fcc000bf04270 */
[----:B--2-4-:R1:W2:Y:S03]  /*1ed0*/  SYNCS.PHASECHK.TRANS64.TRYWAIT P0, [UR8+0xb0], R2 ;  /* 0x0000b002ff0075a7 */ /* 0x0142a60008001108 */
[----:B------:R-:W-:Y:S05]  /*1ee0*/  BRA.U !UP0, `(.L_x_33) ;  /* 0x0000000108c07547 */ /* 0x000fea000b800000 */
[----:B------:R-:W-:Y:S01]  /*1ef0*/  UIADD3 UR26, UPT, UPT, UR14, UR23, URZ ;  /* 0x000000170e1a7290 */ /* 0x000fe2000fffe0ff */
[----:B------:R-:W-:-:S11]  /*1f00*/  UMOV UR27, UR13 ;  /* 0x0000000d001b7c82 */ /* 0x000fd60008000000 */
.L_x_39:
[----:B------:R-:W-:Y:S01]  /*1f10*/  ULEA UR17, UR27, UR4, 0x3 ;  /* 0x000000041b117291 */ /* 0x000fe2000f8e18ff */
[----:B--2---:R-:W-:Y:S01]  /*1f20*/  @P5 MOV R3, 0x5000 ;  /* 0x0000500000035802 */ /* 0x004fe20000000f00 */
[----:B-12---:R-:W-:Y:S10]  /*1f30*/  @P0 BRA `(.L_x_34) ;  /* 0x00000000000c0947 */ /* 0x006ff40003800000 */
[----:B------:R-:W-:-:S04]  /*1f40*/  SHF.L.U32 R4, R15, 0x1f, RZ ;  /* 0x0000001f0f047819 */ /* 0x000fc800000006ff */
[----:B------:R-:W2:Y:S02]  /*1f50*/  SYNCS.PHASECHK.TRANS64.TRYWAIT P0, [UR17+0xb0], R4 ;  /* 0x0000b004ff0075a7 */ /* 0x000ea40008001111 */
[----:B--2---:R-:W-:Y:S05]  /*1f60*/  @!P0 BRA `(.L_x_35) ;  /* 0x00000050007c8947 */ /* 0x004fea0003800000 */
.L_x_34:
[----:B------:R2:W-:Y:S01]  /*1f70*/  @P5 SYNCS.ARRIVE.TRANS64 RZ, [UR17], R3 ;  /* 0x00000003ffff59a7 */ /* 0x0005e20008000011 */
[----:B------:R-:W-:-:S04]  /*1f80*/  ULOP3.LUT UR8, UR7, 0x2, URZ, 0xfc, !UPT ;  /* 0x0000000207087892 */ /* 0x000fc8000f8efcff */
[----:B------:R-:W-:-:S09]  /*1f90*/  UISETP.NE.AND UP0, UPT, UR8, 0x2, UPT ;  /* 0x000000020800788c */ /* 0x000fd2000bf05270 */
[----:B------:R-:W-:Y:S05]  /*1fa0*/  BRA.U UP0, `(.L_x_36) ;  /* 0x0000000100047547 */ /* 0x000fea000b800000 */
[----:B------:R-:W-:Y:S05]  /*1fb0*/  BPT.TRAP 0x1 ;  /* 0x000000040000795c */ /* 0x000fea0000300000 */
.L_x_36:
[----:B------:R-:W-:Y:S04]  /*1fc0*/  BSSY.RECONVERGENT B0, `(.L_x_37) ;  /* 0x0000003000007945 */ /* 0x000fe80003800200 */
[----:B------:R-:W-:Y:S05]  /*1fd0*/  @!P4 BRA `(.L_x_38) ;  /* 0x000000000004c947 */ /* 0x000fea0003800000 */
[----:B------:R-:W-:Y:S05]  /*1fe0*/  BPT.TRAP 0x1 ;  /* 0x000000040000795c */ /* 0x000fea0000300000 */
.L_x_38:
[----:B------:R-:W-:Y:S05]  /*1ff0*/  BSYNC.RECONVERGENT B0 ;  /* 0x0000000000007941 */ /* 0x000fea0003800200 */
.L_x_37:
        /* <DEDUP_REMOVED lines=9> */
[----:B------:R-:W-:Y:S02]  /*2090*/  USHF.L.U32 UR18, UR23, 0x7, URZ ;  /* 0x0000000717127899 */ /* 0x000fe400080006ff */
[----:B------:R-:W-:Y:S01]  /*20a0*/  ULOP3.LUT UR17, UR17, 0xfefffff8, URZ, 0xc0, !UPT ;  /* 0xfefffff811117892 */ /* 0x000fe2000f8ec0ff */
[----:B-1----:R-:W-:Y:S01]  /*20b0*/  SHF.L.U32 R2, R15, 0x1f, RZ ;  /* 0x0000001f0f027819 */ /* 0x002fe200000006ff */
[----:B------:R-:W-:Y:S02]  /*20c0*/  UIADD3 UR16, UPT, UPT, UR16, 0x1400, URZ ;  /* 0x0000140010107890 */ /* 0x000fe4000fffe0ff */
[----:B------:R-:W-:Y:S01]  /*20d0*/  UIADD3.X UR33, UPT, UPT, URZ, UR25, URZ, UP1, !UPT ;  /* 0x00000019ff217290 */ /* 0x000fe20008ffe4ff */
[----:B------:R4:W1:Y:S01]  /*20e0*/  SYNCS.PHASECHK.TRANS64.TRYWAIT P0, [UR8+0xb0], R2 ;  /* 0x0000b002ff0075a7 */ /* 0x0008620008001108 */
[----:B------:R-:W-:-:S02]  /*20f0*/  ULEA UR8, UR27, UR4, 0xb ;  /* 0x000000041b087291 */ /* 0x000fc4000f8e58ff */
[----:B------:R-:W-:Y:S02]  /*2100*/  UIADD3.X UR31, UPT, UPT, URZ, UR25, URZ, UP0, !UPT ;  /* 0x00000019ff1f7290 */ /* 0x000fe400087fe4ff */
[----:B------:R-:W-:Y:S01]  /*2110*/  UIADD3 UR8, UPT, UPT, UR8, 0x2d400, URZ ;  /* 0x0002d40008087890 */ /* 0x000fe2000fffe0ff */
[----:B------:R-:W-:Y:S01]  /*2120*/  UMOV UR28, 0x0 ;  /* 0x00000000001c7882 */ /* 0x000fe20000000000 */
[----:B------:R-:W-:Y:S01]  /*2130*/  UMOV UR29, 0x10000000 ;  /* 0x10000000001d7882 */ /* 0x000fe20000000000 */
[----:B------:R-:W-:Y:S01]  /*2140*/  UMOV UR19, UR35 ;  /* 0x0000002300137c82 */ /* 0x000fe20008000000 */
[----:B------:R-:W-:Y:S01]  /*2150*/  UMOV UR20, UR36 ;  /* 0x0000002400147c82 */ /* 0x000fe20008000000 */
[----:B------:R-:W-:Y:S01]  /*2160*/  UMOV UR12, UR36 ;  /* 0x00000024000c7c82 */ /* 0x000fe20008000000 */
[----:B------:R-:W-:Y:S01]  /*2170*/  UMOV UR9, UR17 ;  /* 0x0000001100097c82 */ /* 0x000fe20008000000 */
[----:B------:R-:W-:Y:S01]  /*2180*/  UMOV UR10, UR18 ;  /* 0x00000012000a7c82 */ /* 0x000fe20008000000 */
[----:B------:R4:W-:Y:S01]  /*2190*/  UTMALDG.3D.2CTA [UR16], [UR32], desc[UR28] ;  /* 0x00001c10200075b4 */ /* 0x0009e20008211000 */
[----:B------:R-:W-:Y:S01]  /*21a0*/  UIADD3 UR23, UPT, UPT, UR23, 0x1, URZ ;  /* 0x0000000117177890 */ /* 0x000fe2000fffe0ff */
[----:B------:R-:W-:-:S03]  /*21b0*/  UMOV UR27, UR13 ;  /* 0x0000000d001b7c82 */ /* 0x000fc60008000000 */
[----:B------:R-:W-:Y:S01]  /*21c0*/  UISETP.NE.AND UP0, UPT, UR23, UR26, UPT ;  /* 0x0000001a1700728c */ /* 0x000fe2000bf05270 */
[----:B------:R4:W-:Y:S08]  /*21d0*/  UTMALDG.3D.2CTA [UR8], [UR30], desc[UR28] ;  /* 0x00001c081e0075b4 */ /* 0x0009f00008211000 */
[----:B----4-:R-:W-:Y:S05]  /*21e0*/  BRA.U UP0, `(.L_x_39) ;  /* 0xfffffffd00487547 */ /* 0x010fea000b83ffff */
.L_x_33:
[C---:B-1----:R-:W-:Y:S01]  /*21f0*/  LEA R2, R14.reuse, UR4, 0x3 ;  /* 0x000000040e027c11 */ /* 0x042fe2000f8e18ff */
[----:B------:R-:W-:Y:S01]  /*2200*/  NOP ;  /* 0x0000000000007918 */ /* 0x000fe20000000000 */
[----:B--2---:R-:W-:Y:S02]  /*2210*/  SHF.L.U32 R3, R13, 0x1f, RZ ;  /* 0x0000001f0d037819 */ /* 0x004fe400000006ff */
[----:B------:R-:W-:Y:S02]  /*2220*/  LEA R4, R14, UR4, 0x4 ;  /* 0x000000040e047c11 */ /* 0x000fe4000f8e20ff */
[----:B------:R-:W1:Y:S02]  /*2230*/  SYNCS.PHASECHK.TRANS64.TRYWAIT P0, [R2+URZ+0x180], R3 ;  /* 0x00018003020075a7 */ /* 0x000e6400080011ff */
[----:B-1----:R-:W-:Y:S05]  /*2240*/  @!P0 BRA `(.L_x_40) ;  /* 0x0000004c00dc8947 */ /* 0x002fea0003800000 */
.L_x_135:
[----:B------:R-:W2:Y:S01]  /*2250*/  LDS.128 R4, [R4+0x210] ;  /* 0x0002100004047984 */ /* 0x000ea20000000c00 */
[----:B------:R-:W-:Y:S01]  /*2260*/  ISETP.GE.AND P0, PT, R26, 0x1, PT ;  /* 0x000000011a00780c */ /* 0x000fe20003f06270 */
[----:B-1----:R-:W-:Y:S01]  /*2270*/  VIADD R2, R2, 0x190 ;  /* 0x0000019002027836 */ /* 0x002fe20000000000 */
[----:B------:R-:W-:Y:S01]  /*2280*/  @!PT LDS RZ, [RZ] ;  /* 0x00000000fffff984 */ /* 0x000fe20000000800 */
[----:B------:R-:W-:Y:S01]  /*2290*/  @!PT LDS RZ, [RZ] ;  /* 0x00000000fffff984 */ /* 0x000fe20000000800 */
[----:B------:R-:W-:Y:S01]  /*22a0*/  @!PT LDS RZ, [RZ] ;  /* 0x00000000fffff984 */ /* 0x000fe20000000800 */
[----:B------:R-:W-:Y:S01]  /*22b0*/  @!PT LDS RZ, [RZ] ;  /* 0x00000000fffff984 */ /* 0x000fe20000000800 */
[----:B------:R1:W-:Y:S06]  /*22c0*/  MEMBAR.ALL.CTA ;  /* 0x0000000000007992 */ /* 0x0003ec0000008000 */
[----:B-1----:R-:W1:Y:S01]  /*22d0*/  FENCE.VIEW.ASYNC.S ;  /* 0x00000000000073c6 */ /* 0x002e620000000000 */
[----:B------:R-:W-:-:S04]  /*22e0*/  PRMT R2, RZ, 0x654, R2 ;  /* 0x00000654ff027816 */ /* 0x000fc80000000002 */
[----:B-1----:R1:W-:Y:S01]  /*22f0*/  SYNCS.ARRIVE.TRANS64.RED.A1T0 RZ, [R2+URZ], RZ ;  /* 0x000000ff02ff79a7 */ /* 0x0023e200081004ff */
[----:B--2---:R-:W-:-:S13]  /*2300*/  LOP3.LUT P2, RZ, R6, 0x1, RZ, 0xc0, !PT ;  /* 0x0000000106ff7812 */ /* 0x004fda000784c0ff */
[----:B------:R-:W-:Y:S01]  /*2310*/  @P2 SHF.R.U32.HI R3, RZ, 0x10, R5 ;  /* 0x00000010ff032819 */ /* 0x000fe20000011605 */
[----:B------:R-:W-:Y:S01]  /*2320*/  VOTEU.ANY UP0, P2 ;  /* 0x0000000000ff7886 */ /* 0x000fe20001000100 */
[----:B------:R-:W-:Y:S02]  /*2330*/  @P2 MOV R10, R4 ;  /* 0x00000004000a2202 */ /* 0x000fe40000000f00 */
[----:B------:R-:W-:Y:S02]  /*2340*/  @P2 R2UR.BROADCAST UR8, R3 ;  /* 0x00000000030822ca */ /* 0x000fe400008e0000 */
[----:B------:R-:W-:-:S11]  /*2350*/  @P2 LOP3.LUT R9, R5, 0xffff, RZ, 0xc0, !PT ;  /* 0x0000ffff05092812 */ /* 0x000fd600078ec0ff */
[----:B------:R-:W-:Y:S01]  /*2360*/  @UP0 UMOV UR36, UR8 ;  /* 0x0000000800240c82 */ /* 0x000fe20008000000 */
[----:B-1----:R-:W-:Y:S05]  /*2370*/  @!P0 BRA `(.L_x_41) ;  /* 0x0000000000b88947 */ /* 0x002fea0003800000 */
[----:B------:R-:W3:Y:S01]  /*2380*/  LDC.64 R4, c[0x0][0xb18] ;  /* 0x0002c600ff047b82 */ /* 0x000ee20000000a00 */
[----:B------:R-:W-:-:S07]  /*2390*/  ISETP.NE.AND P3, PT, R26, 0x1, PT ;  /* 0x000000011a00780c */ /* 0x000fce0003f65270 */
[----:B------:R-:W1:Y:S08]  /*23a0*/  LDC.64 R6, c[0x0][0xb10] ;  /* 0x0002c400ff067b82 */ /* 0x000e700000000a00 */
[----:B------:R-:W2:Y:S08]  /*23b0*/  LDC R18, c[0x0][0xb20] ;  /* 0x0002c800ff127b82 */ /* 0x000eb00000000800 */
[----:B------:R-:W4:Y:S01]  /*23c0*/  LDC R19, c[0x0][0xb0c] ;  /* 0x0002c300ff137b82 */ /* 0x000f220000000800 */
[----:B---3--:R-:W-:Y:S01]  /*23d0*/  IMAD.HI.U32 R21, R0, R5, RZ ;  /* 0x0000000500157227 */ /* 0x008fe200078e00ff */
[----:B------:R-:W-:-:S03]  /*23e0*/  ISETP.NE.AND P0, PT, R4, 0x1, PT ;  /* 0x000000010400780c */ /* 0x000fc60003f05270 */
[----:B------:R-:W-:-:S03]  /*23f0*/  IMAD.HI.U32 R5, R9, R5, RZ ;  /* 0x0000000509057227 */ /* 0x000fc600078e00ff */
[----:B------:R-:W3:Y:S01]  /*2400*/  LDC.64 R2, c[0x0][0xb28] ;  /* 0x0002ca00ff027b82 */ /* 0x000ee20000000a00 */
[----:B-1----:R-:W-:-:S04]  /*2410*/  IMAD.HI.U32 R22, R8, R6, RZ ;  /* 0x0000000608167227 */ /* 0x002fc800078e00ff */
[----:B------:R-:W-:Y:S01]  /*2420*/  IMAD.HI.U32 R23, R10, R6, RZ ;  /* 0x000000060a177227 */ /* 0x000fe200078e00ff */
[----:B------:R-:W-:Y:S02]  /*2430*/  SHF.R.U32.HI R22, RZ, R7, R22 ;  /* 0x00000007ff167219 */ /* 0x000fe40000011616 */
[-C--:B--2---:R-:W-:Y:S02]  /*2440*/  SHF.R.U32.HI R21, RZ, R18.reuse, R21 ;  /* 0x00000012ff157219 */ /* 0x084fe40000011615 */
[----:B------:R-:W-:Y:S02]  /*2450*/  SHF.R.U32.HI R5, RZ, R18, R5 ;  /* 0x00000012ff057219 */ /* 0x000fe40000011605 */
[----:B------:R-:W-:Y:S02]  /*2460*/  SEL R21, R0, R21, !P0 ;  /* 0x0000001500157207 */ /* 0x000fe40004000000 */
[----:B------:R-:W-:Y:S02]  /*2470*/  SHF.R.U32.HI R23, RZ, R7, R23 ;  /* 0x00000007ff177219 */ /* 0x000fe40000011617 */
[----:B----4-:R-:W-:-:S02]  /*2480*/  ISETP.NE.AND P1, PT, R19, 0x1, PT ;  /* 0x000000011300780c */ /* 0x010fc40003f25270 */
[----:B------:R-:W-:Y:S02]  /*2490*/  SEL R5, R9, R5, !P0 ;  /* 0x0000000509057207 */ /* 0x000fe40004000000 */
[----:B------:R-:W-:Y:S02]  /*24a0*/  SEL R22, R8, R22, !P1 ;  /* 0x0000001608167207 */ /* 0x000fe40004800000 */
[----:B------:R-:W-:Y:S01]  /*24b0*/  SEL R23, R10, R23, !P1 ;  /* 0x000000170a177207 */ /* 0x000fe20004800000 */
[----:B---3--:R-:W-:-:S04]  /*24c0*/  IMAD.HI.U32 R20, R21, R2, RZ ;  /* 0x0000000215147227 */ /* 0x008fc800078e00ff */
        /* <DEDUP_REMOVED lines=10> */
[----:B------:R-:W-:-:S04]  /*2570*/  @!P0 IMAD.HI.U32 R7, R23, R2, RZ ;  /* 0x0000000217078227 */ /* 0x000fc800078e00ff */
[----:B------:R-:W-:Y:S01]  /*2580*/  IMAD.MOV R2, RZ, RZ, -R6 ;  /* 0x000000ffff027224 */ /* 0x000fe200078e0a06 */
[----:B------:R-:W-:Y:S02]  /*2590*/  @!P0 SHF.R.U32.HI R3, RZ, R3, R7 ;  /* 0x00000003ff038219 */ /* 0x000fe40000011607 */
[----:B------:R-:W-:Y:S01]  /*25a0*/  IADD3 R7, PT, PT, -R5, RZ, RZ ;  /* 0x000000ff05077210 */ /* 0x000fe20007ffe1ff */
[----:B------:R-:W-:Y:S01]  /*25b0*/  IMAD R2, R26, R2, R5 ;  /* 0x000000021a027224 */ /* 0x000fe200078e0205 */
        /* <DEDUP_REMOVED lines=10> */
.L_x_41:
[----:B------:R-:W1:Y:S02]  /*2660*/  LDCU UR8, c[0x0][0xb30] ;  /* 0x00016600ff0877ac */ /* 0x000e640008000800 */
[----:B-1----:R-:W-:-:S09]  /*2670*/  UISETP.NE.AND UP0, UPT, UR8, 0x1, UPT ;  /* 0x000000010800788c */ /* 0x002fd2000bf05270 */
[----:B------:R-:W-:Y:S05]  /*2680*/  BRA.U UP0, `(.L_x_42) ;  /* 0x0000000100407547 */ /* 0x000fea000b800000 */
[----:B------:R-:W1:Y:S08]  /*2690*/  LDC.64 R4, c[0x0][0xb10] ;  /* 0x0002c400ff047b82 */ /* 0x000e700000000a00 */
[----:B------:R-:W2:Y:S08]  /*26a0*/  LDC.64 R2, c[0x0][0xb18] ;  /* 0x0002c600ff027b82 */ /* 0x000eb00000000a00 */
[----:B------:R-:W4:Y:S08]  /*26b0*/  LDC R6, c[0x0][0xb20] ;  /* 0x0002c800ff067b82 */ /* 0x000f300000000800 */
[----:B------:R-:W3:Y:S01]  /*26c0*/  LDC R7, c[0x0][0xb0c] ;  /* 0x0002c300ff077b82 */ /* 0x000ee20000000800 */
[----:B-1----:R-:W-:-:S05]  /*26d0*/  IMAD.HI.U32 R4, R10, R4, RZ ;  /* 0x000000040a047227 */ /* 0x002fca00078e00ff */
[----:B------:R-:W-:Y:S01]  /*26e0*/  SHF.R.U32.HI R4, RZ, R5, R4 ;  /* 0x00000005ff047219 */ /* 0x000fe20000011604 */
[----:B--2---:R-:W-:Y:S01]  /*26f0*/  IMAD.HI.U32 R3, R9, R3, RZ ;  /* 0x0000000309037227 */ /* 0x004fe200078e00ff */
[----:B------:R-:W-:-:S04]  /*2700*/  ISETP.NE.AND P0, PT, R2, 0x1, PT ;  /* 0x000000010200780c */ /* 0x000fc80003f05270 */
[----:B----4-:R-:W-:-:S04]  /*2710*/  SHF.R.U32.HI R3, RZ, R6, R3 ;  /* 0x00000006ff037219 */ /* 0x010fc80000011603 */
[----:B------:R-:W-:Y:S02]  /*2720*/  SEL R3, R9, R3, !P0 ;  /* 0x0000000309037207 */ /* 0x000fe40004000000 */
[----:B---3--:R-:W-:-:S04]  /*2730*/  ISETP.NE.AND P1, PT, R7, 0x1, PT ;  /* 0x000000010700780c */ /* 0x008fc80003f25270 */
[----:B------:R-:W-:-:S05]  /*2740*/  SEL R4, R10, R4, !P1 ;  /* 0x000000040a047207 */ /* 0x000fca0004800000 */
[----:B------:R-:W-:Y:S02]  /*2750*/  IMAD.IADD R5, R3, 0x1, -R4 ;  /* 0x0000000103057824 */ /* 0x000fe400078e0a04 */
[----:B------:R-:W-:Y:S02]  /*2760*/  IMAD.IADD R3, R4, 0x1, -R3 ;  /* 0x0000000104037824 */ /* 0x000fe400078e0a03 */
[----:B------:R-:W-:Y:S02]  /*2770*/  IMAD R10, R5, R7, R10 ;  /* 0x00000007050a7224 */ /* 0x000fe400078e020a */
[----:B------:R-:W-:-:S07]  /*2780*/  IMAD R9, R3, R2, R9 ;  /* 0x0000000203097224 */ /* 0x000fce00078e0209 */
.L_x_42:
[----:B------:R-:W-:Y:S01]  /*2790*/  VIADD R14, R14, 0x1 ;  /* 0x000000010e0e7836 */ /* 0x000fe20000000000 */
[----:B------:R-:W-:Y:S01]  /*27a0*/  PLOP3.LUT P1, PT, PT, PT, PT, 0x80, 0x8 ;  /* 0x000000000008781c */ /* 0x000fe20003f2f070 */
[----:B------:R-:W-:Y:S02]  /*27b0*/  IMAD.IADD R59, R10, 0x1, R58 ;  /* 0x000000010a3b7824 */ /* 0x000fe400078e023a */
[----:B------:R-:W-:Y:S01]  /*27c0*/  IMAD.IADD R60, R9, 0x1, R47 ;  /* 0x00000001093c7824 */ /* 0x000fe200078e022f */
[----:B------:R-:W-:-:S04]  /*27d0*/  ISETP.NE.AND P0, PT, R14, 0x2, PT ;  /* 0x000000020e00780c */ /* 0x000fc80003f05270 */
[----:B------:R-:W-:Y:S02]  /*27e0*/  SEL R2, RZ, 0x1, P0 ;  /* 0x00000001ff027807 */ /* 0x000fe40000000000 */
[----:B------:R-:W-:Y:S02]  /*27f0*/  SEL R14, R14, RZ, P0 ;  /* 0x000000ff0e0e7207 */ /* 0x000fe40000000000 */
[----:B------:R-:W-:Y:S01]  /*2800*/  LOP3.LUT R13, R13, R2, RZ, 0x3c, !PT ;  /* 0x000000020d0d7212 */ /* 0x000fe200078e3cff */
[----:B------:R-:W-:Y:S06]  /*2810*/  @P2 BRA `(.L_x_43) ;  /* 0xfffffff000582947 */ /* 0x000fec000383ffff */
[----:B------:R-:W-:Y:S01]  /*2820*/  UIADD3 UR4, UPT, UPT, UR4, 0xb0, URZ ;  /* 0x000000b004047890 */ /* 0x000fe2000fffe0ff */
[----:B------:R-:W-:-:S03]  /*2830*/  SHF.L.U32 R2, R15, 0x1f, RZ ;  /* 0x0000001f0f027819 */ /* 0x000fc600000006ff */
[----:B------:R-:W-:-:S09]  /*2840*/  ULEA UR5, UR13, UR4, 0x3 ;  /* 0x000000040d057291 */ /* 0x000fd2000f8e18ff */
[----:B------:R-:W1:Y:S02]  /*2850*/  SYNCS.PHASECHK.TRANS64.TRYWAIT P0, [UR5], R2 ;  /* 0x00000002ff0075a7 */ /* 0x000e640008001105 */
[----:B-1----:R-:W-:Y:S05]  /*2860*/  @!P0 BRA `(.L_x_44) ;  /* 0x0000004800688947 */ /* 0x002fea0003800000 */
.L_x_137:
[----:B------:R-:W-:-:S04]  /*2870*/  UIADD3 UR6, UPT, UPT, UR13, 0x1, URZ ;  /* 0x000000010d067890 */ /* 0x000fc8000fffe0ff */
[----:B------:R-:W-:-:S04]  /*2880*/  UISETP.NE.AND UP0, UPT, UR6, 0x16, UPT ;  /* 0x000000160600788c */ /* 0x000fc8000bf05270 */
[----:B------:R-:W-:Y:S02]  /*2890*/  USEL UR7, URZ, 0x1, UP0 ;  /* 0x00000001ff077887 */ /* 0x000fe40008000000 */
[----:B------:R-:W-:-:S04]  /*28a0*/  USEL UR6, UR6, URZ, UP0 ;  /* 0x000000ff06067287 */ /* 0x000fc80008000000 */
[----:B------:R-:W-:Y:S01]  /*28b0*/  ULEA UR5, UR6, UR4, 0x3 ;  /* 0x0000000406057291 */ /* 0x000fe2000f8e18ff */
[----:B-1----:R-:W-:-:S04]  /*28c0*/  LOP3.LUT R2, R15, UR7, RZ, 0x3c, !PT ;  /* 0x000000070f027c12 */ /* 0x002fc8000f8e3cff */
[----:B------:R-:W-:-:S04]  /*28d0*/  SHF.L.U32 R3, R2, 0x1f, RZ ;  /* 0x0000001f02037819 */ /* 0x000fc800000006ff */
[----:B------:R-:W1:Y:S02]  /*28e0*/  SYNCS.PHASECHK.TRANS64.TRYWAIT P0, [UR5], R3 ;  /* 0x00000003ff0075a7 */ /* 0x000e640008001105 */
[----:B-1----:R-:W-:Y:S05]  /*28f0*/  @!P0 BRA `(.L_x_45) ;  /* 0x00000048005c8947 */ /* 0x002fea0003800000 */
.L_x_139:
[----:B------:R-:W-:-:S04]  /*2900*/  UIADD3 UR6, UPT, UPT, UR6, 0x1, URZ ;  /* 0x0000000106067890 */ /* 0x000fc8000fffe0ff */
[----:B------:R-:W-:-:S04]  /*2910*/  UISETP.NE.AND UP0, UPT, UR6, 0x16, UPT ;  /* 0x000000160600788c */ /* 0x000fc8000bf05270 */
[----:B------:R-:W-:Y:S02]  /*2920*/  USEL UR7, URZ, 0x1, UP0 ;  /* 0x00000001ff077887 */ /* 0x000fe40008000000 */
[----:B------:R-:W-:-:S04]  /*2930*/  USEL UR6, UR6, URZ, UP0 ;  /* 0x000000ff06067287 */ /* 0x000fc80008000000 */
[----:B------:R-:W-:Y:S01]  /*2940*/  ULEA UR5, UR6, UR4, 0x3 ;  /* 0x0000000406057291 */ /* 0x000fe2000f8e18ff */
[----:B------:R-:W-:-:S04]  /*2950*/  LOP3.LUT R2, R2, UR7, RZ, 0x3c, !PT ;  /* 0x0000000702027c12 */ /* 0x000fc8000f8e3cff */
[----:B-1----:R-:W-:-:S04]  /*2960*/  SHF.L.U32 R3, R2, 0x1f, RZ ;  /* 0x0000001f02037819 */ /* 0x002fc800000006ff */
[----:B------:R-:W1:Y:S02]  /*2970*/  SYNCS.PHASECHK.TRANS64.TRYWAIT P0, [UR5], R3 ;  /* 0x00000003ff0075a7 */ /* 0x000e640008001105 */
[----:B-1----:R-:W-:Y:S05]  /*2980*/  @!P0 BRA `(.L_x_46) ;  /* 0x0000004800508947 */ /* 0x002fea0003800000 */
.L_x_141:
        /* <DEDUP_REMOVED lines=9> */
.L_x_143:
        /* <DEDUP_REMOVED lines=9> */
.L_x_145:
        /* <DEDUP_REMOVED lines=9> */
.L_x_147:
        /* <DEDUP_REMOVED lines=9> */
.L_x_149:
        /* <DEDUP_REMOVED lines=9> */
.L_x_151:
        /* <DEDUP_REMOVED lines=9> */
.L_x_153:
        /* <DEDUP_REMOVED lines=9> */
.L_x_155:
        /* <DEDUP_REMOVED lines=9> */
.L_x_157:
        /* <DEDUP_REMOVED lines=9> */
.L_x_159:
        /* <DEDUP_REMOVED lines=9> */
.L_x_161:
        /* <DEDUP_REMOVED lines=9> */
.L_x_163:
        /* <DEDUP_REMOVED lines=9> */
.L_x_165:
        /* <DEDUP_REMOVED lines=9> */
.L_x_167:
        /* <DEDUP_REMOVED lines=9> */
.L_x_169:
        /* <DEDUP_REMOVED lines=9> */
.L_x_171:
        /* <DEDUP_REMOVED lines=9> */
.L_x_173:
        /* <DEDUP_REMOVED lines=9> */
.L_x_175:
        /* <DEDUP_REMOVED lines=9> */
.L_x_177:
[----:B------:R-:W-:-:S04]  /*33b0*/  UIADD3 UR6, UPT, UPT, UR6, 0x1, URZ ;  /* 0x0000000106067890 */ /* 0x000fc8000fffe0ff */
[----:B------:R-:W-:-:S04]  /*33c0*/  UISETP.NE.AND UP0, UPT, UR6, 0x16, UPT ;  /* 0x000000160600788c */ /* 0x000fc8000bf05270 */
[----:B------:R-:W-:Y:S02]  /*33d0*/  USEL UR5, URZ, 0x1, UP0 ;  /* 0x00000001ff057887 */ /* 0x000fe40008000000 */
[----:B------:R-:W-:-:S04]  /*33e0*/  USEL UR6, UR6, URZ, UP0 ;  /* 0x000000ff06067287 */ /* 0x000fc80008000000 */
[----:B------:R-:W-:Y:S01]  /*33f0*/  ULEA UR6, UR6, UR4, 0x3 ;  /* 0x0000000406067291 */ /* 0x000fe2000f8e18ff */
[----:B------:R-:W-:-:S04]  /*3400*/  LOP3.LUT R2, R2, UR5, RZ, 0x3c, !PT ;  /* 0x0000000502027c12 */ /* 0x000fc8000f8e3cff */
[----:B------:R-:W-:Y:S01]  /*3410*/  SHF.L.U32 R2, R2, 0x1f, RZ ;  /* 0x0000001f02027819 */ /* 0x000fe200000006ff */
[----:B-1-3--:R-:W-:-:S07]  /*3420*/  IMAD.U32 R0, RZ, RZ, UR6 ;  /* 0x00000006ff007e24 */ /* 0x00afce000f8e00ff */
.L_x_65:
[----:B-1----:R1:W2:Y:S02]  /*3430*/  SYNCS.PHASECHK.TRANS64.TRYWAIT P0, [R0+URZ], R2 ;  /* 0x00000002000075a7 */ /* 0x0022a400080011ff */
[----:B--2---:R-:W-:Y:S05]  /*3440*/  @!P0 NANOSLEEP.SYNCS 0x989680 ;  /* 0x009896800000895d */ /* 0x004fea0003900000 */
[----:B------:R-:W2:Y:S02]  /*3450*/  @!P0 SYNCS.PHASECHK.TRANS64 P0, [R0+URZ], R2 ;  /* 0x00000002000085a7 */ /* 0x000ea400080010ff */
[----:B--2---:R-:W-:Y:S05]  /*3460*/  @P0 EXIT ;  /* 0x000000000000094d */ /* 0x004fea0003800000 */
[----:B------:R-:W-:Y:S05]  /*3470*/  BRA `(.L_x_65) ;  /* 0xfffffffc00ec7947 */ /* 0x000fea000383ffff */
.L_x_23:
[----:B------:R-:W-:-:S04]  /*3480*/  UISETP.NE.AND UP1, UPT, UR37, URZ, UPT ;  /* 0x000000ff2500728c */ /* 0x000fc8000bf25270 */
[----:B------:R-:W-:-:S09]  /*3490*/  UISETP.NE.OR UP1, UPT, UR10, 0x1, UP1 ;  /* 0x000000010a00788c */ /* 0x000fd20008f25670 */
[----:B------:R-:W-:Y:S05]  /*34a0*/  BRA.U UP1, `(.L_x_66) ;  /* 0x00000005014c7547 */ /* 0x000fea000b800000 */
[----:B------:R-:W-:Y:S01]  /*34b0*/  HFMA2 R11, -RZ, RZ, 0, 0 ;  /* 0x00000000ff0b7431 */ /* 0x000fe200000001ff */
[----:B------:R-:W-:Y:S01]  /*34c0*/  ISETP.GE.U32.AND P2, PT, R10, 0x2, PT ;  /* 0x000000020a00780c */ /* 0x000fe20003f46070 */
[----:B------:R-:W-:Y:S01]  /*34d0*/  IMAD.MOV.U32 R12, RZ, RZ, 0x1 ;  /* 0x00000001ff0c7424 */ /* 0x000fe200078e00ff */
[----:B------:R-:W-:Y:S01]  /*34e0*/  CS2R R8, SRZ ;  /* 0x0000000000087805 */ /* 0x000fe2000001ff00 */
[----:B------:R-:W-:Y:S01]  /*34f0*/  IMAD.MOV.U32 R3, RZ, RZ, RZ ;  /* 0x000000ffff037224 */ /* 0x000fe200078e00ff */
[----:B------:R-:W-:Y:S01]  /*3500*/  UMOV UR4, 0x400 ;  /* 0x0000040000047882 */ /* 0x000fe20000000000 */
[----:B------:R-:W-:Y:S01]  /*3510*/  UMOV UR6, URZ ;  /* 0x000000ff00067c82 */ /* 0x000fe20008000000 */
[----:B------:R-:W-:-:S12]  /*3520*/  ULEA UR37, UR37, UR4, 0x18 ;  /* 0x0000000425257291 */ /* 0x000fd8000f8ec0ff */
.L_x_70:
[----:B------:R-:W-:Y:S02]  /*3530*/  LEA R0, R3, UR37, 0x3 ;  /* 0x0000002503007c11 */ /* 0x000fe4000f8e18ff */
[----:B------:R-:W-:-:S03]  /*3540*/  SHF.L.U32 R4, R8, 0x1f, RZ ;  /* 0x0000001f08047819 */ /* 0x000fc600000006ff */
[----:B------:R-:W-:Y:S01]  /*3550*/  VIADD R5, R0, 0x1f0 ;  /* 0x000001f000057836 */ /* 0x000fe20000000000 */
[----:B------:R-:W1:Y:S02]  /*3560*/  SYNCS.PHASECHK.TRANS64.TRYWAIT P0, [R0+URZ+0x1e0], R4 ;  /* 0x0001e004000075a7 */ /* 0x000e6400080011ff */
[----:B-1----:R-:W-:Y:S05]  /*3570*/  @!P0 BRA `(.L_x_67) ;  /* 0x00000044001c8947 */ /* 0x002fea0003800000 */
.L_x_178:
[----:B------:R-:W-:Y:S01]  /*3580*/  ULEA UR5, UR6, UR37, 0x3 ;  /* 0x0000002506057291 */ /* 0x000fe2000f8e18ff */
[----:B-1----:R-:W-:Y:S01]  /*3590*/  PRMT R0, RZ, 0x654, R5 ;  /* 0x00000654ff007816 */ /* 0x002fe20000000005 */
[----:B------:R-:W-:Y:S01]  /*35a0*/  @!P2 IMAD.MOV.U32 R4, RZ, RZ, 0x10 ;  /* 0x00000010ff04a424 */ /* 0x000fe200078e00ff */
[----:B------:R-:W-:Y:S01]  /*35b0*/  SHF.L.U32 R5, R12, 0x1f, RZ ;  /* 0x0000001f0c057819 */ /* 0x000fe200000006ff */
[----:B------:R-:W-:Y:S01]  /*35c0*/  UIADD3 UR4, UPT, UPT, UR5, 0x180, URZ ;  /* 0x0000018005047890 */ /* 0x000fe2000fffe0ff */
[----:B------:R1:W-:Y:S05]  /*35d0*/  SYNCS.ARRIVE.TRANS64.RED.A1T0 RZ, [R0+URZ], RZ ;  /* 0x000000ff00ff79a7 */ /* 0x0003ea00081004ff */
[----:B------:R-:W-:Y:S01]  /*35e0*/  IMAD.U32 R6, RZ, RZ, UR4 ;  /* 0x00000004ff067e24 */ /* 0x000fe2000f8e00ff */
[----:B------:R-:W2:Y:S04]  /*35f0*/  SYNCS.PHASECHK.TRANS64.TRYWAIT P0, [UR5+0x190], R5 ;  /* 0x00019005ff0075a7 */ /* 0x000ea80008001105 */
[----:B------:R-:W-:Y:S01]  /*3600*/  PRMT R6, R10, 0x654, R6 ;  /* 0x000006540a067816 */ /* 0x000fe20000000006 */
[----:B-12---:R-:W-:Y:S06]  /*3610*/  @!P0 BRA `(.L_x_68) ;  /* 0x0000004400088947 */ /* 0x006fec0003800000 */
.L_x_180:
[----:B------:R-:W-:Y:S01]  /*3620*/  ULEA UR4, UR6, UR37, 0x4 ;  /* 0x0000002506047291 */ /* 0x000fe2000f8e20ff */
[----:B------:R-:W-:Y:S01]  /*3630*/  SEL R2, R6, R2, !P2 ;  /* 0x0000000206027207 */ /* 0x000fe20005000000 */
[----:B------:R-:W-:Y:S01]  /*3640*/  UIADD3 UR5, UPT, UPT, UR5, 0x180, URZ ;  /* 0x0000018005057890 */ /* 0x000fe2000fffe0ff */
[----:B-1----:R-:W-:Y:S01]  /*3650*/  LEA R0, R11, UR37, 0x3 ;  /* 0x000000250b007c11 */ /* 0x002fe2000f8e18ff */
[----:B------:R-:W-:Y:S01]  /*3660*/  UIADD3 UR4, UPT, UPT, UR4, 0x210, URZ ;  /* 0x0000021004047890 */ /* 0x000fe2000fffe0ff */
[----:B------:R1:W-:Y:S01]  /*3670*/  @!P2 SYNCS.ARRIVE.TRANS64.RED RZ, [R2+URZ], R4 ;  /* 0x0000000402ffa9a7 */ /* 0x0003e200080004ff */
[----:B------:R-:W-:Y:S01]  /*3680*/  UIADD3 UR6, UPT, UPT, UR6, 0x1, URZ ;  /* 0x0000000106067890 */ /* 0x000fe2000fffe0ff */
[----:B------:R-:W-:-:S03]  /*3690*/  VIADD R3, R3, 0x1 ;  /* 0x0000000103037836 */ /* 0x000fc60000000000 */
[----:B------:R-:W-:Y:S02]  /*36a0*/  UISETP.NE.AND UP0, UPT, UR6, 0x2, UPT ;  /* 0x000000020600788c */ /* 0x000fe4000bf05270 */
[----:B------:R-:W-:Y:S01]  /*36b0*/  ISETP.NE.AND P0, PT, R3, 0x2, PT ;  /* 0x000000020300780c */ /* 0x000fe20003f05270 */
[----:B------:R-:W-:Y:S06]  /*36c0*/  UGETNEXTWORKID.BROADCAST [UR4], [UR5] ;  /* 0x00000000040073ca */ /* 0x000fec0008000100 */
[----:B------:R-:W-:Y:S02]  /*36d0*/  USEL UR4, URZ, 0x1, UP0 ;  /* 0x00000001ff047887 */ /* 0x000fe40008000000 */
[----:B------:R-:W-:-:S04]  /*36e0*/  USEL UR6, UR6, URZ, UP0 ;  /* 0x000000ff06067287 */ /* 0x000fc80008000000 */
[----:B------:R-:W-:Y:S02]  /*36f0*/  LOP3.LUT R12, R12, UR4, RZ, 0x3c, !PT ;  /* 0x000000040c0c7c12 */ /* 0x000fe4000f8e3cff */
[----:B-1----:R-:W-:-:S04]  /*3700*/  SHF.L.U32 R4, R9, 0x1f, RZ ;  /* 0x0000001f09047819 */ /* 0x002fc800000006ff */
[----:B------:R-:W1:Y:S02]  /*3710*/  SYNCS.PHASECHK.TRANS64.TRYWAIT P1, [R0+URZ+0x180], R4 ;  /* 0x00018004000075a7 */ /* 0x000e6400080211ff */
[----:B-1----:R-:W-:Y:S05]  /*3720*/  @!P1 BRA `(.L_x_69) ;  /* 0x0000004000dc9947 */ /* 0x002fea0003800000 */
.L_x_181:
[----:B-1----:R-:W-:Y:S01]  /*3730*/  LEA R4, R11, UR37, 0x4 ;  /* 0x000000250b047c11 */ /* 0x002fe2000f8e20ff */
[----:B------:R-:W-:Y:S01]  /*3740*/  VIADD R0, R0, 0x190 ;  /* 0x0000019000007836 */ /* 0x000fe20000000000 */
[----:B------:R-:W-:Y:S01]  /*3750*/  SEL R3, R3, RZ, P0 ;  /* 0x000000ff03037207 */ /* 0x000fe20000000000 */
[----:B------:R-:W-:-:S03]  /*3760*/  VIADD R11, R11, 0x1 ;  /* 0x000000010b0b7836 */ /* 0x000fc60000000000 */
[----:B------:R-:W1:Y:S01]  /*3770*/  LDS.128 R4, [R4+0x210] ;  /* 0x0002100004047984 */ /* 0x000e620000000c00 */
[----:B------:R-:W-:Y:S02]  /*3780*/  PRMT R0, RZ, 0x654, R0 ;  /* 0x00000654ff007816 */ /* 0x000fe40000000000 */
[C---:B------:R-:W-:Y:S01]  /*3790*/  ISETP.NE.AND P1, PT, R11.reuse, 0x2, PT ;  /* 0x000000020b00780c */ /* 0x040fe20003f25270 */
[----:B------:R-:W-:Y:S01]  /*37a0*/  @!PT LDS RZ, [RZ] ;  /* 0x00000000fffff984 */ /* 0x000fe20000000800 */
[----:B------:R-:W-:Y:S01]  /*37b0*/  @!PT LDS RZ, [RZ] ;  /* 0x00000000fffff984 */ /* 0x000fe20000000800 */
[----:B------:R-:W-:Y:S01]  /*37c0*/  @!PT LDS RZ, [RZ] ;  /* 0x00000000fffff984 */ /* 0x000fe20000000800 */
[----:B------:R-:W-:Y:S01]  /*37d0*/  @!PT LDS RZ, [RZ] ;  /* 0x00000000fffff984 */ /* 0x000fe20000000800 */
[----:B------:R2:W-:Y:S06]  /*37e0*/  MEMBAR.ALL.CTA ;  /* 0x0000000000007992 */ /* 0x0005ec0000008000 */
[----:B--2---:R-:W2:Y:S01]  /*37f0*/  FENCE.VIEW.ASYNC.S ;  /* 0x00000000000073c6 */ /* 0x004ea20000000000 */
[----:B------:R-:W-:Y:S01]  /*3800*/  SEL R11, R11, RZ, P1 ;  /* 0x000000ff0b0b7207 */ /* 0x000fe20000800000 */
[----:B--2---:R2:W-:Y:S01]  /*3810*/  SYNCS.ARRIVE.TRANS64.RED.A1T0 RZ, [R0+URZ], RZ ;  /* 0x000000ff00ff79a7 */ /* 0x0045e200081004ff */
[----:B-1----:R-:W-:-:S02]  /*3820*/  LOP3.LUT P3, RZ, R6, 0x1, RZ, 0xc0, !PT ;  /* 0x0000000106ff7812 */ /* 0x002fc4000786c0ff */
[----:B------:R-:W-:-:S04]  /*3830*/  SEL R4, RZ, 0x1, P1 ;  /* 0x00000001ff047807 */ /* 0x000fc80000800000 */
[----:B------:R-:W-:Y:S02]  /*3840*/  LOP3.LUT R9, R9, R4, RZ, 0x3c, !PT ;  /* 0x0000000409097212 */ /* 0x000fe400078e3cff */
[----:B--2---:R-:W-:-:S04]  /*3850*/  SEL R0, RZ, 0x1, P0 ;  /* 0x00000001ff007807 */ /* 0x004fc80000000000 */
[----:B------:R-:W-:Y:S01]  /*3860*/  LOP3.LUT R8, R8, R0, RZ, 0x3c, !PT ;  /* 0x0000000008087212 */ /* 0x000fe200078e3cff */
[----:B------:R-:W-:Y:S06]  /*3870*/  @P3 BRA `(.L_x_70) ;  /* 0xfffffffc002c3947 */ /* 0x000fec000383ffff */
[----:B------:R-:W-:Y:S01]  /*3880*/  ULEA UR5, UR6, UR37, 0x3 ;  /* 0x0000002506057291 */ /* 0x000fe2000f8e18ff */
[----:B------:R-:W-:-:S08]  /*3890*/  SHF.L.U32 R2, R12, 0x1f, RZ ;  /* 0x0000001f0c027819 */ /* 0x000fd000000006ff */
[----:B------:R-:W1:Y:S02]  /*38a0*/  SYNCS.PHASECHK.TRANS64 P0, [UR5+0x190], R2 ;  /* 0x00019002ff0075a7 */ /* 0x000e640008001005 */
[----:B-1----:R-:W-:Y:S05]  /*38b0*/  @P0 BRA `(.L_x_71) ;  /* 0x0000000000080947 */ /* 0x002fea0003800000 */
[----:B------:R-:W1:Y:S02]  /*38c0*/  SYNCS.PHASECHK.TRANS64.TRYWAIT P0, [UR5+0x190], R2 ;  /* 0x00019002ff0075a7 */ /* 0x000e640008001105 */
[----:B-1----:R-:W-:Y:S05]  /*38d0*/  @!P0 BRA `(.L_x_72) ;  /* 0x0000004000848947 */ /* 0x002fea0003800000 */
.L_x_71:
[----:B------:R-:W-:-:S04]  /*38e0*/  UIADD3 UR4, UPT, UPT, UR6, 0x1, URZ ;  /* 0x0000000106047890 */ /* 0x000fc8000fffe0ff */
[----:B------:R-:W-:-:S04]  /*38f0*/  UISETP.NE.AND UP0, UPT, UR4, 0x2, UPT ;  /* 0x000000020400788c */ /* 0x000fc8000bf05270 */
[----:B------:R-:W-:Y:S02]  /*3900*/  USEL UR7, URZ, 0x1, UP0 ;  /* 0x00000001ff077887 */ /* 0x000fe40008000000 */
[----:B------:R-:W-:-:S04]  /*3910*/  USEL UR4, UR4, URZ, UP0 ;  /* 0x000000ff04047287 */ /* 0x000fc80008000000 */
[----:B------:R-:W-:Y:S01]  /*3920*/  ULEA UR4, UR4, UR37, 0x3 ;  /* 0x0000002504047291 */ /* 0x000fe2000f8e18ff */
[----:B-1----:R-:W-:-:S04]  /*3930*/  LOP3.LUT R2, R12, UR7, RZ, 0x3c, !PT ;  /* 0x000000070c027c12 */ /* 0x002fc8000f8e3cff */
[----:B------:R-:W-:-:S04]  /*3940*/  SHF.L.U32 R0, R2, 0x1f, RZ ;  /* 0x0000001f02007819 */ /* 0x000fc800000006ff */
[----:B------:R-:W1:Y:S02]  /*3950*/  SYNCS.PHASECHK.TRANS64 P0, [UR4+0x190], R0 ;  /* 0x00019000ff0075a7 */ /* 0x000e640008001004 */
[----:B-1----:R-:W-:Y:S05]  /*3960*/  @P0 EXIT ;  /* 0x000000000000094d */ /* 0x002fea0003800000 */
[----:B------:R-:W-:Y:S02]  /*3970*/  SHF.L.U32 R2, R2, 0x1f, RZ ;  /* 0x0000001f02027819 */ /* 0x000fe400000006ff */
[----:B------:R-:W-:-:S07]  /*3980*/  MOV R0, UR4 ;  /* 0x0000000400007c02 */ /* 0x000fce0008000f00 */
.L_x_73:
[----:B-1----:R1:W2:Y:S02]  /*3990*/  SYNCS.PHASECHK.TRANS64.TRYWAIT P0, [R0+URZ+0x190], R2 ;  /* 0x00019002000075a7 */ /* 0x0022a400080011ff */
[----:B--2---:R-:W-:Y:S05]  /*39a0*/  @!P0 NANOSLEEP.SYNCS 0x989680 ;  /* 0x009896800000895d */ /* 0x004fea0003900000 */
[----:B------:R-:W2:Y:S02]  /*39b0*/  @!P0 SYNCS.PHASECHK.TRANS64 P0, [R0+URZ+0x190], R2 ;  /* 0x00019002000085a7 */ /* 0x000ea400080010ff */
[----:B--2---:R-:W-:Y:S05]  /*39c0*/  @P0 EXIT ;  /* 0x000000000000094d */ /* 0x004fea0003800000 */
[----:B------:R-:W-:Y:S05]  /*39d0*/  BRA `(.L_x_73) ;  /* 0xfffffffc00ec7947 */ /* 0x000fea000383ffff */
.L_x_66:
[----:B------:R-:W-:Y:S05]  /*39e0*/  BRA.U UP4, `(.L_x_74) ;  /* 0x0000001104d87547 */ /* 0x000fea000b800000 */
[----:B------:R-:W-:Y:S01]  /*39f0*/  UMOV UR6, 0x40 ;  /* 0x0000004000067882 */ /* 0x000fe20000000000 */
[----:B------:R-:W-:Y:S01]  /*3a00*/  NOP ;  /* 0x0000000000007918 */ /* 0x000fe20000000000 */
[----:B------:R-:W-:Y:S01]  /*3a10*/  ULEA UR6, UR37, UR6, 0x18 ;  /* 0x0000000625067291 */ /* 0x000fe2000f8ec0ff */
[----:B------:R-:W-:Y:S02]  /*3a20*/  UMOV UR7, 0x400 ;  /* 0x0000040000077882 */ /* 0x000fe40000000000 */
[----:B------:R-:W-:-:S06]  /*3a30*/  ULEA UR37, UR37, UR7, 0x18 ;  /* 0x0000000725257291 */ /* 0x000fcc000f8ec0ff */
[----:B------:R-:W1:Y:S02]  /*3a40*/  LDS.U8 R2, [UR6+0x1c] ;  /* 0x00001c06ff027984 */ /* 0x000e640008000000 */
[----:B-1----:R-:W-:-:S13]  /*3a50*/  ISETP.NE.AND P0, PT, R2, RZ, PT ;  /* 0x000000ff0200720c */ /* 0x002fda0003f05270 */
[----:B------:R-:W-:Y:S05]  /*3a60*/  @P0 BRA `(.L_x_75) ;  /* 0x0000000400080947 */ /* 0x000fea0003800000 */
[----:B------:R-:W-:Y:S02]  /*3a70*/  UISETP.NE.U32.AND UP0, UPT, UR5, 0x1, UPT ;  /* 0x000000010500788c */ /* 0x000fe4000bf05070 */
[----:B------:R-:W-:-:S07]  /*3a80*/  UIADD3 UR8, UPT, UPT, UR6, 0x8, URZ ;  /* 0x0000000806087890 */ /* 0x000fce000fffe0ff */
[----:B------:R-:W-:Y:S05]  /*3a90*/  BRA.U !UP0, `(.L_x_76) ;  /* 0x00000001089c7547 */ /* 0x000fea000b800000 */
[----:B------:R-:W-:Y:S01]  /*3aa0*/  ELECT P0, URZ, PT ;  /* 0x0000000000ff782f */ /* 0x000fe20003800000 */
[----:B------:R-:W-:-:S12]  /*3ab0*/  BSSY B0, `(.L_x_76) ;  /* 0x0000025000007945 */ /* 0x000fd80003800000 */
[----:B------:R-:W-:Y:S05]  /*3ac0*/  @!P0 BRA `(.L_x_77) ;  /* 0x00000000008c8947 */ /* 0x000fea0003800000 */
[----:B------:R-:W-:-:S05]  /*3ad0*/  UMOV UR7, 0x10 ;  /* 0x0000001000077882 */ /* 0x000fca0000000000 */
[----:B------:R-:W-:Y:S04]  /*3ae0*/  DEPBAR.LE SB1, 0x36 ;  /* 0x00009d800000791a */ /* 0x000fe80000000000 */
[----:B------:R-:W1:Y:S02]  /*3af0*/  UTCATOMSWS.2CTA.FIND_AND_SET.ALIGN UP1, UR7, UR7 ;  /* 0x00000007000775e3 */ /* 0x000e640008220800 */
[----:B-1----:R-:W-:Y:S01]  /*3b00*/  MOV R10, UR7 ;  /* 0x00000007000a7c02 */ /* 0x002fe20008000f00 */
[----:B------:R-:W-:Y:S06]  /*3b10*/  BRA.U UP1, `(.L_x_78) ;  /* 0x0000000101187547 */ /* 0x000fec000b800000 */
.L_x_79:
[----:B------:R-:W-:Y:S05]  /*3b20*/  NANOSLEEP 0x64 ;  /* 0x000000640000795d */ /* 0x000fea0003800000 */
[----:B------:R-:W-:-:S05]  /*3b30*/  UMOV UR7, 0x10 ;  /* 0x0000001000077882 */ /* 0x000fca0000000000 */
[----:B------:R-:W-:Y:S04]  /*3b40*/  DEPBAR.LE SB1, 0x36 ;  /* 0x00009d800000791a */ /* 0x000fe80000000000 */
[----:B------:R-:W1:Y:S02]  /*3b50*/  UTCATOMSWS.2CTA.FIND_AND_SET.ALIGN UP1, UR7, UR7 ;  /* 0x00000007000775e3 */ /* 0x000e640008220800 */
[----:B-1----:R-:W-:Y:S01]  /*3b60*/  MOV R10, UR7 ;  /* 0x00000007000a7c02 */ /* 0x002fe20008000f00 */
[----:B------:R-:W-:Y:S05]  /*3b70*/  BRA.U !UP1, `(.L_x_79) ;  /* 0xfffffffd09e87547 */ /* 0x000fea000b83ffff */
.L_x_78:
[----:B------:R-:W1:Y:S01]  /*3b80*/  LDS R5, [UR6+0x10] ;  /* 0x00001006ff057984 */ /* 0x000e620008000800 */
[----:B------:R-:W-:Y:S01]  /*3b90*/  IMAD.U32 R3, RZ, RZ, UR37 ;  /* 0x00000025ff037e24 */ /* 0x000fe2000f8e00ff */
[----:B------:R-:W-:-:S03]  /*3ba0*/  MOV R2, UR4 ;  /* 0x0000000400027c02 */ /* 0x000fc60008000f00 */
[----:B------:R-:W-:Y:S01]  /*3bb0*/  VIADD R3, R3, 0x230 ;  /* 0x0000023003037836 */ /* 0x000fe20000000000 */
[----:B-1----:R-:W-:-:S04]  /*3bc0*/  SHF.L.U32 R5, R5, 0x1f, RZ ;  /* 0x0000001f05057819 */ /* 0x002fc800000006ff */
[----:B------:R-:W1:Y:S02]  /*3bd0*/  SYNCS.PHASECHK.TRANS64.TRYWAIT P0, [UR6+0x8], R5 ;  /* 0x00000805ff0075a7 */ /* 0x000e640008001106 */
[----:B-1----:R-:W-:Y:S05]  /*3be0*/  @P0 BRA `(.L_x_80) ;  /* 0x0000000000080947 */ /* 0x002fea0003800000 */
[----:B------:R-:W1:Y:S02]  /*3bf0*/  SYNCS.PHASECHK.TRANS64.TRYWAIT P0, [UR6+0x8], R5 ;  /* 0x00000805ff0075a7 */ /* 0x000e640008001106 */
[----:B-1----:R-:W-:Y:S05]  /*3c00*/  @!P0 BRA `(.L_x_81) ;  /* 0x0000003c00d08947 */ /* 0x002fea0003800000 */
.L_x_80:
[----:B-1----:R-:W-:Y:S01]  /*3c10*/  HFMA2 R4, -RZ, RZ, 0, 5.9604644775390625e-08 ;  /* 0x00000001ff047431 */ /* 0x002fe200000001ff */
[----:B------:R-:W-:Y:S01]  /*3c20*/  UPRMT UR7, UR4, 0x654, UR8 ;  /* 0x0000065404077896 */ /* 0x000fe20008000008 */
[----:B------:R-:W-:Y:S01]  /*3c30*/  IMAD.MOV.U32 R7, RZ, RZ, 0xffff ;  /* 0x0000ffffff077424 */ /* 0x000fe200078e00ff */
[----:B------:R-:W-:Y:S01]  /*3c40*/  PRMT R2, R2, 0x654, R3 ;  /* 0x0000065402027816 */ /* 0x000fe20000000003 */
[----:B------:R-:W-:Y:S02]  /*3c50*/  IMAD.MOV.U32 R5, RZ, RZ, 0x4 ;  /* 0x00000004ff057424 */ /* 0x000fe400078e00ff */
[----:B------:R-:W-:Y:S01]  /*3c60*/  IMAD.SHL.U32 R9, R10, 0x20, RZ ;  /* 0x000000200a097824 */ /* 0x000fe200078e00ff */
[----:B------:R-:W-:Y:S02]  /*3c70*/  MOV R3, UR7 ;  /* 0x0000000700037c02 */ /* 0x000fe40008000f00 */
[-C--:B------:R-:W-:Y:S01]  /*3c80*/  SHF.L.U32 R7, R7, R10.reuse, RZ ;  /* 0x0000000a07077219 */ /* 0x080fe200000006ff */
[----:B------:R1:W-:Y:S01]  /*3c90*/  SYNCS.ARRIVE.TRANS64.RED RZ, [UR7], R5 ;  /* 0x00000005ffff79a7 */ /* 0x0003e20008000407 */
[----:B------:R-:W-:Y:S01]  /*3ca0*/  SHF.L.U32 R6, R4, R10, RZ ;  /* 0x0000000a04067219 */ /* 0x000fe200000006ff */
[----:B------:R1:W-:Y:S04]  /*3cb0*/  STS [UR37+0x230], R9 ;  /* 0x00023009ff007988 */ /* 0x0003e80008000825 */
[----:B------:R1:W-:Y:S04]  /*3cc0*/  STAS [R2.64], R10 ;  /* 0x0000000a02007dbd */ /* 0x0003e8000c0008ff */
[----:B------:R1:W-:Y:S04]  /*3cd0*/  ATOMS.OR RZ, [UR6+0x14], R7 ;  /* 0x00001407ffff798c */ /* 0x0003e8000b000006 */
[----:B------:R1:W-:Y:S04]  /*3ce0*/  ATOMS.OR RZ, [UR6+0x18], R6 ;  /* 0x00001806ffff798c */ /* 0x0003e8000b000006 */
[----:B------:R1:W-:Y:S02]  /*3cf0*/  ATOMS.XOR RZ, [UR6+0x10], R4 ;  /* 0x00001004ffff798c */ /* 0x0003e4000b800006 */
.L_x_77:
[----:B------:R-:W-:Y:S05]  /*3d00*/  BSYNC B0 ;  /* 0x0000000000007941 */ /* 0x000fea0003800000 */
.L_x_76:
[----:B------:R-:W-:Y:S05]  /*3d10*/  BRA.U UP0, `(.L_x_82) ;  /* 0x00000001006c7547 */ /* 0x000fea000b800000 */
[----:B------:R-:W-:-:S03]  /*3d20*/  UMOV UR7, 0xffffffff ;  /* 0xffffffff00077882 */ /* 0x000fc60000000000 */
[----:B------:R-:W-:Y:S05]  /*3d30*/  BRA.DIV UR7, `(.L_x_83) ;  /* 0x0000003e079c7947 */ /* 0x000fea000b800000 */
[----:B------:R-:W-:-:S13]  /*3d40*/  ELECT P6, URZ, PT ;  /* 0x0000000000ff782f */ /* 0x000fda00038c0000 */
.L_x_185:
[----:B------:R-:W-:Y:S05]  /*3d50*/  @!P6 BRA `(.L_x_82) ;  /* 0x00000000005ce947 */ /* 0x000fea0003800000 */
[----:B-1----:R-:W1:Y:S02]  /*3d60*/  LDS R3, [UR6+0x10] ;  /* 0x00001006ff037984 */ /* 0x002e640008000800 */
[----:B-1----:R-:W-:-:S04]  /*3d70*/  SHF.L.U32 R3, R3, 0x1f, RZ ;  /* 0x0000001f03037819 */ /* 0x002fc800000006ff */
[----:B------:R-:W1:Y:S02]  /*3d80*/  SYNCS.PHASECHK.TRANS64.TRYWAIT P0, [UR6+0x8], R3 ;  /* 0x00000803ff0075a7 */ /* 0x000e640008001106 */
[----:B-1----:R-:W-:Y:S05]  /*3d90*/  @P0 BRA `(.L_x_84) ;  /* 0x0000000000080947 */ /* 0x002fea0003800000 */
[----:B------:R-:W1:Y:S02]  /*3da0*/  SYNCS.PHASECHK.TRANS64.TRYWAIT P0, [UR6+0x8], R3 ;  /* 0x00000803ff0075a7 */ /* 0x000e640008001106 */
[----:B-1----:R-:W-:Y:S05]  /*3db0*/  @!P0 BRA `(.L_x_85) ;  /* 0x0000003c009c8947 */ /* 0x002fea0003800000 */
.L_x_84:
[----:B------:R-:W2:Y:S01]  /*3dc0*/  LDS R5, [UR37+0x230] ;  /* 0x00023025ff057984 */ /* 0x000ea20008000800 */
[----:B-1----:R-:W-:Y:S02]  /*3dd0*/  HFMA2 R2, -RZ, RZ, 0, 5.9604644775390625e-08 ;  /* 0x00000001ff027431 */ /* 0x002fe400000001ff */
[----:B------:R-:W-:Y:S01]  /*3de0*/  IMAD.MOV.U32 R3, RZ, RZ, 0xffff ;  /* 0x0000ffffff037424 */ /* 0x000fe200078e00ff */
[----:B------:R-:W-:Y:S01]  /*3df0*/  UPRMT UR7, UR4, 0x654, UR8 ;  /* 0x0000065404077896 */ /* 0x000fe20008000008 */
[----:B--2---:R-:W-:-:S03]  /*3e00*/  IMAD.SHL.U32 R4, R5, 0x20, RZ ;  /* 0x0000002005047824 */ /* 0x004fc600078e00ff */
[-C--:B------:R-:W-:Y:S02]  /*3e10*/  SHF.L.U32 R3, R3, R5.reuse, RZ ;  /* 0x0000000503037219 */ /* 0x080fe400000006ff */
[----:B------:R-:W-:Y:S01]  /*3e20*/  SHF.L.U32 R5, R2, R5, RZ ;  /* 0x0000000502057219 */ /* 0x000fe200000006ff */
[----:B------:R2:W-:Y:S04]  /*3e30*/  STS [UR37+0x230], R4 ;  /* 0x00023004ff007988 */ /* 0x0005e80008000825 */
[----:B------:R2:W-:Y:S04]  /*3e40*/  ATOMS.OR RZ, [UR6+0x14], R3 ;  /* 0x00001403ffff798c */ /* 0x0005e8000b000006 */
[----:B------:R2:W-:Y:S01]  /*3e50*/  ATOMS.OR RZ, [UR6+0x18], R5 ;  /* 0x00001805ffff798c */ /* 0x0005e2000b000006 */
[----:B------:R-:W-:Y:S03]  /*3e60*/  SYNCS.ARRIVE.TRANS64.RED.A1T0 RZ, [UR7], RZ ;  /* 0x000000ffffff79a7 */ /* 0x000fe60008100407 */
[----:B------:R2:W-:Y:S01]  /*3e70*/  ATOMS.XOR RZ, [UR6+0x10], R2 ;  /* 0x00001002ffff798c */ /* 0x0005e2000b800006 */
[----:B------:R-:W-:Y:S05]  /*3e80*/  BRA `(.L_x_82) ;  /* 0x0000000000107947 */ /* 0x000fea0003800000 */
.L_x_75:
[----:B------:R-:W-:-:S05]  /*3e90*/  MOV R2, 0xffffffff ;  /* 0xffffffff00027802 */ /* 0x000fca0000000f00 */
[----:B------:R1:W-:Y:S02]  /*3ea0*/  STS [UR37+0x230], R2 ;  /* 0x00023002ff007988 */ /* 0x0003e40008000825 */
[----:B-1----:R-:W-:Y:S02]  /*3eb0*/  MOV R2, 0x3ed0 ;  /* 0x00003ed000027802 */ /* 0x002fe40000000f00 */
[----:B-----5:R-:W-:Y:S05]  /*3ec0*/  CALL.REL.NOINC `($__internal_1_$__cuda_sm10x_tcgen05_guardrail_trap_phase_invalid_during_alloc) ;  /* 0x0000004000a47944 */ /* 0x020fea0003c00000 */
.L_x_82:
[----:B------:R-:W-:Y:S05]  /*3ed0*/  WARPSYNC.ALL ;  /* 0x0000000000007948 */ /* 0x000fea0003800000 */
[----:B------:R-:W3:Y:S01]  /*3ee0*/  S2UR UR7, SR_CgaCtaId ;  /* 0x00000000000779c3 */ /* 0x000ee20000008800 */
[----:B------:R-:W-:Y:S01]  /*3ef0*/  UMOV UR6, 0x400 ;  /* 0x0000040000067882 */ /* 0x000fe20000000000 */
[----:B------:R-:W-:-:S06]  /*3f00*/  NOP ;  /* 0x0000000000007918 */ /* 0x000fcc0000000000 */
[----:B------:R-:W-:Y:S06]  /*3f10*/  BAR.ARV 0x6, 0xa0 ;  /* 0x0182800000007b1d */ /* 0x000fec0000002000 */
[----:B------:R-:W4:Y:S01]  /*3f20*/  LDCU UR8, c[0x0][0x38c] ;  /* 0x00007180ff0877ac */ /* 0x000f220008000800 */
[----:B------:R-:W-:Y:S01]  /*3f30*/  LOP3.LUT R0, R0, 0xffff, RZ, 0xc0, !PT ;  /* 0x0000ffff00007812 */ /* 0x000fe200078ec0ff */
[----:B-1----:R-:W-:Y:S01]  /*3f40*/  IMAD.MOV.U32 R10, RZ, RZ, 0x1 ;  /* 0x00000001ff0a7424 */ /* 0x002fe200078e00ff */
[----:B------:R-:W-:Y:S01]  /*3f50*/  LOP3.LUT R8, R8, 0xffff, RZ, 0xc0, !PT ;  /* 0x0000ffff08087812 */ /* 0x000fe200078ec0ff */
[----:B------:R-:W-:Y:S01]  /*3f60*/  UMOV UR19, URZ ;  /* 0x000000ff00137c82 */ /* 0x000fe20008000000 */
[----:B------:R-:W-:Y:S01]  /*3f70*/  R2UR UR11, R0 ;  /* 0x00000000000b72ca */ /* 0x000fe200000e0000 */
[----:B------:R-:W-:Y:S01]  /*3f80*/  UMOV UR18, URZ ;  /* 0x000000ff00127c82 */ /* 0x000fe20008000000 */
[----:B------:R-:W-:-:S02]  /*3f90*/  R2UR UR12, R8 ;  /* 0x00000000080c72ca */ /* 0x000fc400000e0000 */
[----:B------:R-:W-:Y:S01]  /*3fa0*/  CS2R R8, SRZ ;  /* 0x0000000000087805 */ /* 0x000fe2000001ff00 */
[----:B------:R-:W-:Y:S01]  /*3fb0*/  UMOV UR17, URZ ;  /* 0x000000ff00117c82 */ /* 0x000fe20008000000 */
[----:B---3--:R-:W-:Y:S02]  /*3fc0*/  ULEA UR7, UR7, UR6, 0x18 ;  /* 0x0000000607077291 */ /* 0x008fe4000f8ec0ff */
[----:B------:R-:W-:Y:S02]  /*3fd0*/  UISETP.NE.AND UP2, UPT, UR5, URZ, UPT ;  /* 0x000000ff0500728c */ /* 0x000fe4000bf45270 */
[----:B------:R-:W-:Y:S02]  /*3fe0*/  UIADD3 UR13, UPT, UPT, UR7, 0x1400, URZ ;  /* 0x00001400070d7890 */ /* 0x000fe4000fffe0ff */
[----:B------:R-:W-:Y:S02]  /*3ff0*/  UIADD3 UR14, UPT, UPT, UR7, 0x2d400, URZ ;  /* 0x0002d400070e7890 */ /* 0x000fe4000fffe0ff */
[----:B----4-:R-:W-:Y:S01]  /*4000*/  UIADD3 UR8, UPT, UPT, UR8, 0x7f, URZ ;  /* 0x0000007f08087890 */ /* 0x010fe2000fffe0ff */
[----:B--2---:R-:W1:Y:S01]  /*4010*/  LDS R2, [UR7+0x230] ;  /* 0x00023007ff027984 */ /* 0x004e620008000800 */
[----:B------:R-:W-:-:S02]  /*4020*/  USHF.R.U32.HI UR13, URZ, 0x4, UR13 ;  /* 0x00000004ff0d7899 */ /* 0x000fc4000801160d */
[----:B------:R-:W-:Y:S02]  /*4030*/  USHF.R.S32.HI UR6, URZ, 0x1f, UR8 ;  /* 0x0000001fff067899 */ /* 0x000fe40008011408 */
[----:B------:R-:W-:Y:S02]  /*4040*/  USHF.R.U32.HI UR14, URZ, 0x4, UR14 ;  /* 0x00000004ff0e7899 */ /* 0x000fe4000801160e */
[----:B------:R-:W-:Y:S02]  /*4050*/  ULEA.HI UR6, UR6, UR8, URZ, 0x7 ;  /* 0x0000000806067291 */ /* 0x000fe4000f8f38ff */
[----:B------:R-:W-:Y:S02]  /*4060*/  ULOP3.LUT UR13, UR13, 0x3fff, URZ, 0xc0, !UPT ;  /* 0x00003fff0d0d7892 */ /* 0x000fe4000f8ec0ff */
[----:B------:R-:W-:Y:S02]  /*4070*/  USHF.R.S32.HI UR6, URZ, 0x7, UR6 ;  /* 0x00000007ff067899 */ /* 0x000fe40008011406 */
[----:B------:R-:W-:-:S02]  /*4080*/  ULOP3.LUT UR14, UR14, 0x3fff, URZ, 0xc0, !UPT ;  /* 0x00003fff0e0e7892 */ /* 0x000fc4000f8ec0ff */
[----:B------:R-:W-:Y:S01]  /*4090*/  UISETP.LT.AND UP0, UPT, UR6, 0x1, UPT ;  /* 0x000000010600788c */ /* 0x000fe2000bf01270 */
[----:B------:R-:W-:Y:S01]  /*40a0*/  UMOV UR28, 0x0 ;  /* 0x00000000001c7882 */ /* 0x000fe20000000000 */
[----:B------:R-:W-:Y:S01]  /*40b0*/  UMOV UR29, 0x80804a0 ;  /* 0x080804a0001d7882 */ /* 0x000fe20000000000 */
[----:B------:R-:W-:Y:S02]  /*40c0*/  ULOP3.LUT UR13, UR13, 0x10000, URZ, 0xfc, !UPT ;  /* 0x000100000d0d7892 */ /* 0x000fe4000f8efcff */
[----:B------:R-:W-:Y:S02]  /*40d0*/  ULOP3.LUT UR14, UR14, 0x10000, URZ, 0xfc, !UPT ;  /* 0x000100000e0e7892 */ /* 0x000fe4000f8efcff */
[----:B------:R-:W-:Y:S01]  /*40e0*/  USEL UR20, UR6, 0x1, !UP0 ;  /* 0x0000000106147887 */ /* 0x000fe2000c000000 */
[----:B------:R-:W-:Y:S01]  /*40f0*/  UMOV UR26, 0x0 ;  /* 0x00000000001a7882 */ /* 0x000fe20000000000 */
[----:B------:R-:W-:Y:S01]  /*4100*/  UMOV UR27, 0x80804a0 ;  /* 0x080804a0001b7882 */ /* 0x000fe20000000000 */
[----:B------:R-:W-:Y:S01]  /*4110*/  UMOV UR24, 0x0 ;  /* 0x0000000000187882 */ /* 0x000fe20000000000 */
[----:B------:R-:W-:Y:S01]  /*4120*/  UMOV UR25, 0x80804a0 ;  /* 0x080804a000197882 */ /* 0x000fe20000000000 */
[----:B------:R-:W-:Y:S01]  /*4130*/  UMOV UR22, 0x0 ;  /* 0x0000000000167882 */ /* 0x000fe20000000000 */
[----:B------:R-:W-:Y:S01]  /*4140*/  UMOV UR23, 0x80804a0 ;  /* 0x080804a000177882 */ /* 0x000fe20000000000 */
[----:B-1----:R-:W-:Y:S01]  /*4150*/  R2UR UR21, R2 ;  /* 0x00000000021572ca */ /* 0x002fe200000e0000 */
[----:B------:R-:W-:-:S14]  /*4160*/  IMAD.MOV.U32 R2, RZ, RZ, RZ ;  /* 0x000000ffff027224 */ /* 0x000fdc00078e00ff */
.L_x_93:
[C---:B------:R-:W-:Y:S02]  /*4170*/  LEA R0, R2.reuse, UR7, 0x3 ;  /* 0x0000000702007c11 */ /* 0x040fe4000f8e18ff */
[----:B------:R-:W-:Y:S02]  /*4180*/  SHF.L.U32 R3, R9, 0x1f, RZ ;  /* 0x0000001f09037819 */ /* 0x000fe400000006ff */
[----:B------:R-:W-:Y:S02]  /*4190*/  LEA R4, R2, UR7, 0x4 ;  /* 0x0000000702047c11 */ /* 0x000fe4000f8e20ff */
[----:B------:R-:W1:Y:S02]  /*41a0*/  SYNCS.PHASECHK.TRANS64.TRYWAIT P0, [R0+URZ+0x180], R3 ;  /* 0x00018003000075a7 */ /* 0x000e6400080011ff */
[----:B-1----:R-:W-:Y:S05]  /*41b0*/  @!P0 BRA `(.L_x_86) ;  /* 0x0000003800b48947 */ /* 0x002fea0003800000 */
.L_x_186:
[----:B------:R-:W2:Y:S01]  /*41c0*/  LDS.128 R4, [R4+0x210] ;  /* 0x0002100004047984 */ /* 0x000ea20000000c00 */
[----:B-1----:R-:W-:Y:S01]  /*41d0*/  VIADD R0, R0, 0x190 ;  /* 0x0000019000007836 */ /* 0x002fe20000000000 */
[----:B------:R-:W-:Y:S01]  /*41e0*/  IADD3 R2, PT, PT, R2, 0x1, RZ ;  /* 0x0000000102027810 */ /* 0x000fe20007ffe0ff */
        /* <DEDUP_REMOVED lines=8> */
[----:B------:R-:W-:Y:S05]  /*4270*/  BRA.U UP2, `(.L_x_87) ;  /* 0x0000000502087547 */ /* 0x000fea000b800000 */
[----:B------:R-:W3:Y:S01]  /*4280*/  LDCU UR8, c[0x0][0x38c] ;  /* 0x00007180ff0877ac */ /* 0x000ee20008000800 */
[----:B------:R-:W-:Y:S02]  /*4290*/  PLOP3.LUT P1, PT, PT, PT, PT, 0x80, 0x8 ;  /* 0x000000000008781c */ /* 0x000fe40003f2f070 */
[----:B------:R-:W-:Y:S01]  /*42a0*/  SHF.L.U32 R3, R10, 0x1f, RZ ;  /* 0x0000001f0a037819 */ /* 0x000fe200000006ff */
[----:B------:R-:W-:Y:S02]  /*42b0*/  ULEA UR9, UR19, UR7, 0x3 ;  /* 0x0000000713097291 */ /* 0x000fe4000f8e18ff */
[----:B------:R-:W-:Y:S02]  /*42c0*/  ULEA UR10, UR19, UR21, 0x4 ;  /* 0x00000015130a7291 */ /* 0x000fe4000f8e20ff */
[----:B---3--:R-:W-:-:S06]  /*42d0*/  UISETP.GE.AND UP0, UPT, UR8, 0x1, UPT ;  /* 0x000000010800788c */ /* 0x008fcc000bf06270 */
[----:B------:R-:W-:-:S05]  /*42e0*/  PLOP3.LUT P0, PT, PT, PT, UP0, 0x80, 0x8 ;  /* 0x000000000008781c */ /* 0x000fca0003f0f008 */
[----:B------:R-:W-:-:S08]  /*42f0*/  @UP0 ULEA UR8, UR18, UR7, 0x3 ;  /* 0x0000000712080291 */ /* 0x000fd0000f8e18ff */
[----:B-1----:R-:W-:-:S04]  /*4300*/  @P0 SHF.L.U32 R0, R8, 0x1f, RZ ;  /* 0x0000001f08000819 */ /* 0x002fc800000006ff */
[----:B------:R1:W3:Y:S01]  /*4310*/  @P0 SYNCS.PHASECHK.TRANS64.TRYWAIT P1, [UR8], R0 ;  /* 0x00000000ff0005a7 */ /* 0x0002e20008021108 */
[----:B------:R-:W4:Y:S02]  /*4320*/  SYNCS.PHASECHK.TRANS64.TRYWAIT P0, [UR9+0x1c0], R3 ;  /* 0x0001c003ff0075a7 */ /* 0x000f240008001109 */
[----:B-1-34-:R-:W-:Y:S05]  /*4330*/  @!P0 BRA `(.L_x_88) ;  /* 0x0000003800688947 */ /* 0x01afea0003800000 */
.L_x_188:
[----:B------:R-:W-:Y:S01]  /*4340*/  UMOV UR16, UR17 ;  /* 0x0000001100107c82 */ /* 0x000fe20008000000 */
[----:B------:R-:W-:Y:S05]  /*4350*/  BRA.U !UP0, `(.L_x_89) ;  /* 0x0000000108c07547 */ /* 0x000fea000b800000 */
[----:B------:R-:W-:Y:S02]  /*4360*/  UIADD3 UR16, UPT, UPT, UR20, UR17, URZ ;  /* 0x0000001114107290 */ /* 0x000fe4000fffe0ff */
[----:B------:R-:W-:Y:S01]  /*4370*/  UPLOP3.LUT UP3, UPT, UPT, UPT, UPT, 0x40, 0x4 ;  /* 0x000000000004789c */ /* 0x000fe20003f6e870 */
[----:B------:R-:W-:Y:S01]  /*4380*/  UMOV UR15, UR6 ;  /* 0x00000006000f7c82 */ /* 0x000fe20008000000 */
[----:B------:R-:W-:-:S09]  /*4390*/  UMOV UR46, UR18 ;  /* 0x00000012002e7c82 */ /* 0x000fd20008000000 */
.L_x_92:
[----:B---3--:R-:W-:Y:S01]  /*43a0*/  ULEA UR8, UR46, UR7, 0x3 ;  /* 0x000000072e087291 */ /* 0x008fe2000f8e18ff */
[----:B----4-:R-:W-:Y:S11]  /*43b0*/  @P1 BRA `(.L_x_90) ;  /* 0x00000000000c1947 */ /* 0x010ff60003800000 */
[----:B-1----:R-:W-:Y:S04]  /*43c0*/  SHF.L.U32 R3, R8, 0x1f, RZ ;  /* 0x0000001f08037819 */ /* 0x002fe800000006ff */
[----:B------:R-:W1:Y:S02]  /*43d0*/  SYNCS.PHASECHK.TRANS64.TRYWAIT P0, [UR8], R3 ;  /* 0x00000003ff0075a7 */ /* 0x000e640008001108 */
[----:B-1----:R-:W-:Y:S05]  /*43e0*/  @!P0 BRA `(.L_x_91) ;  /* 0x0000003800548947 */ /* 0x002fea0003800000 */
.L_x_90:
[----:B------:R-:W-:Y:S01]  /*43f0*/  UISETP.NE.AND UP0, UPT, UR15, 0x1, UPT ;  /* 0x000000010f00788c */ /* 0x000fe2000bf05270 */
[----:B------:R-:W-:Y:S01]  /*4400*/  PLOP3.LUT P1, PT, PT, PT, PT, 0x80, 0x8 ;  /* 0x000000000008781c */ /* 0x000fe20003f2f070 */
[----:B------:R-:W-:Y:S02]  /*4410*/  UIADD3 UR18, UPT, UPT, UR46, 0x1, URZ ;  /* 0x000000012e127890 */ /* 0x000fe4000fffe0ff */
[----:B------:R-:W-:Y:S02]  /*4420*/  ULEA UR32, UR46, UR14, 0x7 ;  /* 0x0000000e2e207291 */ /* 0x000fe4000f8e38ff */
[----:B------:R-:W-:Y:S01]  /*4430*/  UISETP.NE.AND UP1, UPT, UR18, 0x16, UPT ;  /* 0x000000161200788c */ /* 0x000fe2000bf25270 */
[----:B------:R-:W-:Y:S01]  /*4440*/  PLOP3.LUT P0, PT, PT, PT, UP0, 0x80, 0x8 ;  /* 0x000000000008781c */ /* 0x000fe20003f0f008 */
[----:B------:R-:W-:Y:S02]  /*4450*/  UIADD3 UR44, UPT, UPT, UR32, 0x2, URZ ;  /* 0x00000002202c7890 */ /* 0x000fe4000fffe0ff */
[----:B------:R-:W-:Y:S02]  /*4460*/  USEL UR31, URZ, 0x1, UP1 ;  /* 0x00000001ff1f7887 */ /* 0x000fe40008800000 */
[----:B------:R-:W-:Y:S02]  /*4470*/  USEL UR18, UR18, URZ, UP1 ;  /* 0x000000ff12127287 */ /* 0x000fe40008800000 */
[----:B------:R-:W-:Y:S02]  /*4480*/  UIADD3 UR40, UPT, UPT, UR32, 0x4, URZ ;  /* 0x0000000420287890 */ /* 0x000fe4000fffe0ff */
[----:B------:R-:W-:Y:S01]  /*4490*/  @UP0 ULEA UR30, UR18, UR7, 0x3 ;  /* 0x00000007121e0291 */ /* 0x000fe2000f8e18ff */
[----:B------:R-:W-:Y:S01]  /*44a0*/  LOP3.LUT R8, R8, UR31, RZ, 0x3c, !PT ;  /* 0x0000001f08087c12 */ /* 0x000fe2000f8e3cff */
[----:B------:R-:W-:Y:S02]  /*44b0*/  UIADD3 UR36, UPT, UPT, UR32, 0x6, URZ ;  /* 0x0000000620247890 */ /* 0x000fe4000fffe0ff */
[----:B------:R-:W-:Y:S01]  /*44c0*/  UIADD3 UR8, UPT, UPT, UR8, 0xb0, URZ ;  /* 0x000000b008087890 */ /* 0x000fe2000fffe0ff */
[----:B-1----:R-:W-:Y:S01]  /*44d0*/  @P0 SHF.L.U32 R0, R8, 0x1f, RZ ;  /* 0x0000001f08000819 */ /* 0x002fe200000006ff */
[----:B------:R-:W-:Y:S02]  /*44e0*/  UIADD3 UR17, UPT, UPT, UR17, 0x1, URZ ;  /* 0x0000000111117890 */ /* 0x000fe4000fffe0ff */
[----:B------:R-:W-:Y:S01]  /*44f0*/  UIADD3 UR15, UPT, UPT, UR15, -0x1, URZ ;  /* 0xffffffff0f0f7890 */ /* 0x000fe2000fffe0ff */
[----:B------:R3:W4:Y:S01]  /*4500*/  @P0 SYNCS.PHASECHK.TRANS64.TRYWAIT P1, [UR30], R0 ;  /* 0x00000000ff0005a7 */ /* 0x000722000802111e */
[----:B------:R-:W-:Y:S02]  /*4510*/  ULEA UR30, UR46, UR13, 0x9 ;  /* 0x0000000d2e1e7291 */ /* 0x000fe4000f8e48ff */
[----:B------:R-:W-:Y:S02]  /*4520*/  UISETP.NE.AND UP0, UPT, UR17, UR16, UPT ;  /* 0x000000101100728c */ /* 0x000fe4000bf05270 */
[----:B------:R-:W-:Y:S02]  /*4530*/  UIADD3 UR42, UPT, UPT, UR30, 0x2, URZ ;  /* 0x000000021e2a7890 */ /* 0x000fe4000fffe0ff */
[----:B------:R-:W-:Y:S02]  /*4540*/  UIADD3 UR38, UPT, UPT, UR30, 0x4, URZ ;  /* 0x000000041e267890 */ /* 0x000fe4000fffe0ff */
[----:B------:R-:W-:Y:S01]  /*4550*/  UIADD3 UR34, UPT, UPT, UR30, 0x6, URZ ;  /* 0x000000061e227890 */ /* 0x000fe2000fffe0ff */
[----:B------:R-:W-:Y:S01]  /*4560*/  UMOV UR33, 0x40004040 ;  /* 0x4000404000217882 */ /* 0x000fe20000000000 */
[----:B------:R-:W-:Y:S01]  /*4570*/  UMOV UR31, 0x40004040 ;  /* 0x40004040001f7882 */ /* 0x000fe20000000000 */
[----:B------:R-:W-:Y:S01]  /*4580*/  UMOV UR45, 0x40004040 ;  /* 0x40004040002d7882 */ /* 0x000fe20000000000 */
[----:B------:R3:W-:Y:S01]  /*4590*/  UTCIMMA.2CTA gdesc[UR30], gdesc[UR32], tmem[UR10], tmem[UR28], idesc[UR29], UP3 ;  /* 0x00ff1c201e0075ea */ /* 0x0007e20009a0010a */
[----:B------:R-:W-:Y:S01]  /*45a0*/  UPLOP3.LUT UP3, UPT, UPT, UPT, UPT, 0x80, 0x8 ;  /* 0x000000000008789c */ /* 0x000fe20003f6f070 */
[----:B------:R-:W-:Y:S01]  /*45b0*/  UMOV UR43, 0x40004040 ;  /* 0x40004040002b7882 */ /* 0x000fe20000000000 */
[----:B------:R-:W-:Y:S01]  /*45c0*/  UMOV UR41, 0x40004040 ;  /* 0x4000404000297882 */ /* 0x000fe20000000000 */
[----:B------:R3:W-:Y:S01]  /*45d0*/  UTCIMMA.2CTA gdesc[UR42], gdesc[UR44], tmem[UR10], tmem[UR26], idesc[UR27], UPT ;  /* 0x00ff1a2c2a0075ea */ /* 0x0007e2000ba0010a */
[----:B------:R-:W-:Y:S01]  /*45e0*/  UMOV UR39, 0x40004040 ;  /* 0x4000404000277882 */ /* 0x000fe20000000000 */
[----:B------:R-:W-:Y:S01]  /*45f0*/  UMOV UR37, 0x40004040 ;  /* 0x4000404000257882 */ /* 0x000fe20000000000 */
[----:B------:R-:W-:Y:S01]  /*4600*/  UMOV UR35, 0x40004040 ;  /* 0x4000404000237882 */ /* 0x000fe20000000000 */
[----:B------:R3:W-:Y:S01]  /*4610*/  UTCIMMA.2CTA gdesc[UR38], gdesc[UR40], tmem[UR10], tmem[UR24], idesc[UR25], UPT ;  /* 0x00ff1828260075ea */ /* 0x0007e2000ba0010a */
[----:B------:R3:W-:Y:S01]  /*4620*/  UTCIMMA.2CTA gdesc[UR34], gdesc[UR36], tmem[UR10], tmem[UR22], idesc[UR23], UPT ;  /* 0x00ff1624220075ea */ /* 0x0007e2000ba0010a */
[----:B------:R3:W-:Y:S01]  /*4630*/  UTCBAR.2CTA.MULTICAST [UR8], URZ, UR12 ;  /* 0x000000ff080073e9 */ /* 0x0007e2000820080c */
[----:B------:R-:W-:Y:S01]  /*4640*/  UMOV UR46, UR18 ;  /* 0x00000012002e7c82 */ /* 0x000fe20008000000 */
[----:B------:R-:W-:Y:S05]  /*4650*/  BRA.U UP0, `(.L_x_92) ;  /* 0xfffffffd00507547 */ /* 0x000fea000b83ffff */
.L_x_89:
[----:B------:R-:W-:Y:S01]  /*4660*/  UIADD3 UR9, UPT, UPT, UR9, 0x1a0, URZ ;  /* 0x000001a009097890 */ /* 0x000fe2000fffe0ff */
[----:B------:R-:W-:-:S08]  /*4670*/  UMOV UR17, UR16 ;  /* 0x0000001000117c82 */ /* 0x000fd00008000000 */
[----:B------:R1:W-:Y:S01]  /*4680*/  UTCBAR.2CTA.MULTICAST [UR9], URZ, UR11 ;  /* 0x000000ff090073e9 */ /* 0x0003e2000820080b */
[----:B------:R-:W-:Y:S02]  /*4690*/  NOP ;  /* 0x0000000000007918 */ /* 0x000fe40000000000 */
.L_x_87:
[----:B------:R-:W-:Y:S01]  /*46a0*/  UIADD3 UR19, UPT, UPT, UR19, 0x1, URZ ;  /* 0x0000000113137890 */ /* 0x000fe2000fffe0ff */
[----:B--2---:R-:W-:Y:S02]  /*46b0*/  LOP3.LUT P0, RZ, R6, 0x1, RZ, 0xc0, !PT ;  /* 0x0000000106ff7812 */ /* 0x004fe4000780c0ff */
[----:B----4-:R-:W-:Y:S01]  /*46c0*/  ISETP.NE.AND P1, PT, R2, 0x2, PT ;  /* 0x000000020200780c */ /* 0x010fe20003f25270 */
[----:B------:R-:W-:-:S03]  /*46d0*/  UISETP.NE.AND UP0, UPT, UR19, 0x4, UPT ;  /* 0x000000041300788c */ /* 0x000fc6000bf05270 */
[----:B-1-3--:R-:W-:Y:S01]  /*46e0*/  SEL R0, RZ, 0x1, P1 ;  /* 0x00000001ff007807 */ /* 0x00afe20000800000 */
[----:B------:R-:W-:Y:S01]  /*46f0*/  USEL UR8, URZ, 0x1, UP0 ;  /* 0x00000001ff087887 */ /* 0x000fe20008000000 */
[----:B------:R-:W-:Y:S01]  /*4700*/  SEL R2, R2, RZ, P1 ;  /* 0x000000ff02027207 */ /* 0x000fe20000800000 */
[----:B------:R-:W-:Y:S01]  /*4710*/  USEL UR19, UR19, URZ, UP0 ;  /* 0x000000ff13137287 */ /* 0x000fe20008000000 */
[----:B------:R-:W-:-:S03]  /*4720*/  LOP3.LUT R9, R9, R0, RZ, 0x3c, !PT ;  /* 0x0000000009097212 */ /* 0x000fc600078e3cff */
[----:B------:R-:W-:Y:S01]  /*4730*/  LOP3.LUT R10, R10, UR8, RZ, 0x3c, !PT ;  /* 0x000000080a0a7c12 */ /* 0x000fe2000f8e3cff */
[----:B------:R-:W-:Y:S07]  /*4740*/  @P0 BRA `(.L_x_93) ;  /* 0xfffffff800880947 */ /* 0x000fee000383ffff */
[----:B------:R-:W1:Y:S01]  /*4750*/  S2UR UR6, SR_CgaCtaId ;  /* 0x00000000000679c3 */ /* 0x000e620000008800 */
[----:B------:R-:W-:Y:S01]  /*4760*/  ELECT P0, URZ, PT ;  /* 0x0000000000ff782f */ /* 0x000fe20003800000 */
[----:B------:R-:W-:Y:S01]  /*4770*/  HFMA2 R0, -RZ, RZ, 0, 5.9604644775390625e-08 ;  /* 0x00000001ff007431 */ /* 0x000fe200000001ff */
[----:B------:R-:W-:-:S05]  /*4780*/  UMOV UR8, 0x40 ;  /* 0x0000004000087882 */ /* 0x000fca0000000000 */
[----:B------:R-:W-:Y:S01]  /*4790*/  UVIRTCOUNT.DEALLOC.SMPOOL 0x80 ;  /* 0x000000800000784c */ /* 0x000fe20000000000 */
[----:B------:R-:W-:Y:S02]  /*47a0*/  UISETP.NE.AND UP0, UPT, UR5, URZ, UPT ;  /* 0x000000ff0500728c */ /* 0x000fe4000bf05270 */
[----:B-1----:R-:W-:-:S09]  /*47b0*/  ULEA UR6, UR6, UR8, 0x18 ;  /* 0x0000000806067291 */ /* 0x002fd2000f8ec0ff */
[----:B------:R1:W-:Y:S01]  /*47c0*/  @P0 STS.U8 [UR6+0x1c], R0 ;  /* 0x00001c00ff000988 */ /* 0x0003e20008000006 */
[----:B------:R-:W-:Y:S05]  /*47d0*/  BRA.U UP0, `(.L_x_94) ;  /* 0x0000000100a07547 */ /* 0x000fea000b800000 */
[----:B------:R-:W-:Y:S01]  /*47e0*/  UIADD3 UR5, UPT, UPT, UR7, 0x1c0, URZ ;  /* 0x000001c007057890 */ /* 0x000fe2000fffe0ff */
[----:B------:R-:W-:-:S03]  /*47f0*/  SHF.L.U32 R2, R10, 0x1f, RZ ;  /* 0x0000001f0a027819 */ /* 0x000fc600000006ff */
[----:B------:R-:W-:-:S09]  /*4800*/  ULEA UR8, UR19, UR5, 0x3 ;  /* 0x0000000513087291 */ /* 0x000fd2000f8e18ff */
[----:B------:R-:W2:Y:S02]  /*4810*/  SYNCS.PHASECHK.TRANS64.TRYWAIT P0, [UR8], R2 ;  /* 0x00000002ff0075a7 */ /* 0x000ea40008001108 */
[----:B--2---:R-:W-:Y:S05]  /*4820*/  @!P0 BRA `(.L_x_95) ;  /* 0x00000034005c8947 */ /* 0x004fea0003800000 */
.L_x_191:
        /* <DEDUP_REMOVED lines=9> */
.L_x_193:
        /* <DEDUP_REMOVED lines=9> */
.L_x_195:
[----:B------:R-:W-:-:S04]  /*4950*/  UIADD3 UR9, UPT, UPT, UR9, 0x1, URZ ;  /* 0x0000000109097890 */ /* 0x000fc8000fffe0ff */
[----:B------:R-:W-:-:S04]  /*4960*/  UISETP.NE.AND UP1, UPT, UR9, 0x4, UPT ;  /* 0x000000040900788c */ /* 0x000fc8000bf25270 */
[----:B------:R-:W-:Y:S02]  /*4970*/  USEL UR8, URZ, 0x1, UP1 ;  /* 0x00000001ff087887 */ /* 0x000fe40008800000 */
[----:B------:R-:W-:-:S04]  /*4980*/  USEL UR9, UR9, URZ, UP1 ;  /* 0x000000ff09097287 */ /* 0x000fc80008800000 */
[----:B------:R-:W-:Y:S01]  /*4990*/  ULEA UR9, UR9, UR5, 0x3 ;  /* 0x0000000509097291 */ /* 0x000fe2000f8e18ff */
[----:B------:R-:W-:-:S04]  /*49a0*/  LOP3.LUT R2, R2, UR8, RZ, 0x3c, !PT ;  /* 0x0000000802027c12 */ /* 0x000fc8000f8e3cff */
[----:B------:R-:W-:Y:S01]  /*49b0*/  SHF.L.U32 R2, R2, 0x1f, RZ ;  /* 0x0000001f02027819 */ /* 0x000fe200000006ff */
[----:B-1----:R-:W-:-:S04]  /*49c0*/  IMAD.U32 R0, RZ, RZ, UR9 ;  /* 0x00000009ff007e24 */ /* 0x002fc8000f8e00ff */
[----:B------:R1:W2:Y:S03]  /*49d0*/  SYNCS.PHASECHK.TRANS64.TRYWAIT P0, [R0+URZ], R2 ;  /* 0x00000002000075a7 */ /* 0x0002a600080011ff */
[----:B--2---:R-:W-:Y:S05]  /*49e0*/  @!P0 NANOSLEEP.SYNCS 0x989680 ;  /* 0x009896800000895d */ /* 0x004fea0003900000 */
[----:B------:R-:W2:Y:S02]  /*49f0*/  @!P0 SYNCS.PHASECHK.TRANS64 P0, [R0+URZ], R2 ;  /* 0x00000002000085a7 */ /* 0x000ea400080010ff */
[----:B--2---:R-:W-:Y:S05]  /*4a00*/  @P0 BRA `(.L_x_98) ;  /* 0x0000000000200947 */ /* 0x004fea0003800000 */
.L_x_99:
[----:B--2---:R2:W3:Y:S02]  /*4a10*/  SYNCS.PHASECHK.TRANS64.TRYWAIT P0, [R0+URZ], R2 ;  /* 0x00000002000075a7 */ /* 0x0044e400080011ff */
[----:B---3--:R-:W-:Y:S05]  /*4a20*/  @!P0 NANOSLEEP.SYNCS 0x989680 ;  /* 0x009896800000895d */ /* 0x008fea0003900000 */
[----:B------:R-:W3:Y:S02]  /*4a30*/  @!P0 SYNCS.PHASECHK.TRANS64 P0, [R0+URZ], R2 ;  /* 0x00000002000085a7 */ /* 0x000ee400080010ff */
[----:B---3--:R-:W-:Y:S05]  /*4a40*/  @!P0 BRA `(.L_x_99) ;  /* 0xfffffffc00f08947 */ /* 0x008fea000383ffff */
[----:B------:R-:W-:Y:S05]  /*4a50*/  BRA `(.L_x_98) ;  /* 0x00000000000c7947 */ /* 0x000fea0003800000 */
.L_x_94:
[----:B------:R-:W-:-:S04]  /*4a60*/  UIADD3 UR5, UPT, UPT, UR7, 0x200, URZ ;  /* 0x0000020007057890 */ /* 0x000fc8000fffe0ff */
[----:B------:R-:W-:-:S09]  /*4a70*/  UPRMT UR5, UR4, 0x654, UR5 ;  /* 0x0000065404057896 */ /* 0x000fd20008000005 */
[----:B------:R-:W-:Y:S03]  /*4a80*/  SYNCS.ARRIVE.TRANS64.RED.A1T0 RZ, [UR5], RZ ;  /* 0x000000ffffff79a7 */ /* 0x000fe60008100405 */
.L_x_98:
[----:B-12---:R-:W-:Y:S01]  /*4a90*/  SHF.L.U32 R2, RZ, 0x1f, RZ ;  /* 0x0000001fff027819 */ /* 0x006fe200000006ff */
[----:B------:R-:W-:Y:S01]  /*4aa0*/  UIADD3 UR5, UPT, UPT, UR7, 0x200, URZ ;  /* 0x0000020007057890 */ /* 0x000fe2000fffe0ff */
[----:B------:R-:W-:Y:S02]  /*4ab0*/  PLOP3.LUT P0, PT, PT, PT, UP0, 0x80, 0x8 ;  /* 0x000000000008781c */ /* 0x000fe40003f0f008 */
[----:B------:R-:W1:Y:S02]  /*4ac0*/  SYNCS.PHASECHK.TRANS64.TRYWAIT P1, [UR7+0x200], R2 ;  /* 0x00020002ff0075a7 */ /* 0x000e640008021107 */
[----:B-1----:R-:W-:Y:S09]  /*4ad0*/  @!P1 BRA `(.L_x_100) ;  /* 0x0000003000f89947 */ /* 0x002ff20003800000 */
.L_x_197:
[----:B------:R-:W-:Y:S01]  /*4ae0*/  @!UP0 UPRMT UR5, UR4, 0x654, UR5 ;  /* 0x0000065404058896 */ /* 0x000fe20008000005 */
[----:B------:R-:W-:Y:S02]  /*4af0*/  UMOV UR8, 0xffff ;  /* 0x0000ffff00087882 */ /* 0x000fe40000000000 */
[----:B------:R-:W-:-:S06]  /*4b00*/  UMOV UR4, 0x1 ;  /* 0x0000000100047882 */ /* 0x000fcc0000000000 */
[----:B------:R-:W-:Y:S01]  /*4b10*/  @!P0 SYNCS.ARRIVE.TRANS64.RED.A1T0 RZ, [UR5], RZ ;  /* 0x000000ffffff89a7 */ /* 0x000fe20008100405 */
[----:B------:R-:W-:Y:S01]  /*4b20*/  NOP ;  /* 0x0000000000007918 */ /* 0x000fe20000000000 */
[----:B-1----:R-:W1:Y:S01]  /*4b30*/  LDS R0, [UR6+0x14] ;  /* 0x00001406ff007984 */ /* 0x002e620008000800 */
[----:B------:R-:W-:-:S04]  /*4b40*/  ULOP3.LUT UR5, UR21, 0xffff, URZ, 0xc0, !UPT ;  /* 0x0000ffff15057892 */ /* 0x000fc8000f8ec0ff */
[----:B------:R-:W-:-:S04]  /*4b50*/  USHF.R.U32.HI UR5, URZ, 0x5, UR5 ;  /* 0x00000005ff057899 */ /* 0x000fc80008011605 */
[----:B------:R-:W-:Y:S02]  /*4b60*/  USHF.L.U32 UR8, UR8, UR5, URZ ;  /* 0x0000000508087299 */ /* 0x000fe400080006ff */
[----:B------:R-:W-:-:S04]  /*4b70*/  USHF.L.U32 UR4, UR4, UR5, URZ ;  /* 0x0000000504047299 */ /* 0x000fc800080006ff */
[----:B-1----:R-:W-:-:S04]  /*4b80*/  LOP3.LUT R0, R0, UR8, RZ, 0xc0, !PT ;  /* 0x0000000800007c12 */ /* 0x002fc8000f8ec0ff */
[----:B------:R-:W-:-:S13]  /*4b90*/  ISETP.NE.AND P0, PT, R0, UR8, PT ;  /* 0x0000000800007c0c */ /* 0x000fda000bf05270 */
[----:B------:R-:W-:Y:S05]  /*4ba0*/  @P0 BRA `(.L_x_101) ;  /* 0x0000000000580947 */ /* 0x000fea0003800000 */
[----:B------:R-:W1:Y:S02]  /*4bb0*/  LDS R0, [UR6+0x18] ;  /* 0x00001806ff007984 */ /* 0x000e640008000800 */
[----:B-1----:R-:W-:-:S04]  /*4bc0*/  LOP3.LUT R0, R0, UR4, RZ, 0xc0, !PT ;  /* 0x0000000400007c12 */ /* 0x002fc8000f8ec0ff */
[----:B------:R-:W-:-:S13]  /*4bd0*/  ISETP.NE.AND P0, PT, R0, UR4, PT ;  /* 0x0000000400007c0c */ /* 0x000fda000bf05270 */
[----:B------:R-:W-:Y:S05]  /*4be0*/  @P0 BRA `(.L_x_102) ;  /* 0x00000000003c0947 */ /* 0x000fea0003800000 */
[----:B------:R-:W1:Y:S01]  /*4bf0*/  S2R R2, SR_LANEID ;  /* 0x0000000000027919 */ /* 0x000e620000000000 */
[----:B------:R-:W-:Y:S01]  /*4c00*/  ULOP3.LUT UR8, URZ, UR8, URZ, 0x33, !UPT ;  /* 0x00000008ff087292 */ /* 0x000fe2000f8e33ff */
[----:B------:R-:W-:Y:S02]  /*4c10*/  VOTEU.ANY UR7, UPT, PT ;  /* 0x0000000000077886 */ /* 0x000fe400038e0100 */
[----:B------:R-:W-:-:S03]  /*4c20*/  UFLO.U32 UR7, UR7 ;  /* 0x00000007000772bd */ /* 0x000fc600080e0000 */
[----:B------:R-:W-:-:S04]  /*4c30*/  IMAD.U32 R0, RZ, RZ, UR8 ;  /* 0x00000008ff007e24 */ /* 0x000fc8000f8e00ff */
[----:B------:R2:W3:Y:S02]  /*4c40*/  REDUX UR5, R0 ;  /* 0x00000000000573c4 */ /* 0x0004e40000000000 */
[----:B------:R4:W-:Y:S01]  /*4c50*/  UTCATOMSWS.AND URZ, UR8 ;  /* 0x0000000800ff79e3 */ /* 0x0009e20008000000 */
[----:B-1----:R-:W-:Y:S02]  /*4c60*/  ISETP.EQ.U32.AND P0, PT, R2, UR7, PT ;  /* 0x0000000702007c0c */ /* 0x002fe4000bf02070 */
[----:B--2---:R-:W-:Y:S02]  /*4c70*/  LOP3.LUT R0, RZ, UR4, RZ, 0x33, !PT ;  /* 0x00000004ff007c12 */ /* 0x004fe4000f8e33ff */
[----:B---3--:R-:W-:Y:S02]  /*4c80*/  MOV R2, UR5 ;  /* 0x0000000500027c02 */ /* 0x008fe40008000f00 */
[----:B------:R-:W1:Y:S07]  /*4c90*/  REDUX UR4, R0 ;  /* 0x00000000000473c4 */ /* 0x000e6e0000000000 */
[----:B------:R4:W-:Y:S01]  /*4ca0*/  @P0 ATOMS.AND RZ, [UR6+0x14], R2 ;  /* 0x00001402ffff098c */ /* 0x0009e2000a800006 */
[----:B-1----:R-:W-:-:S05]  /*4cb0*/  IMAD.U32 R0, RZ, RZ, UR4 ;  /* 0x00000004ff007e24 */ /* 0x002fca000f8e00ff */
[----:B------:R4:W-:Y:S01]  /*4cc0*/  @P0 ATOMS.AND RZ, [UR6+0x18], R0 ;  /* 0x00001800ffff098c */ /* 0x0009e2000a800006 */
[----:B------:R-:W-:Y:S05]  /*4cd0*/  BRA `(.L_x_103) ;  /* 0x0000000000147947 */ /* 0x000fea0003800000 */
.L_x_102:
[----:B------:R-:W-:Y:S02]  /*4ce0*/  MOV R2, 0x4d00 ;  /* 0x00004d0000027802 */ /* 0x000fe40000000f00 */
[----:B-----5:R-:W-:Y:S05]  /*4cf0*/  CALL.REL.NOINC `($__internal_0_$__cuda_sm10x_tcgen05_guardrail_trap_col_being_dealloced_not_returned_by_alloc) ;  /* 0x00000034000c7944 */ /* 0x020fea0003c00000 */
[----:B------:R-:W-:Y:S05]  /*4d00*/  BRA `(.L_x_103) ;  /* 0x0000000000087947 */ /* 0x000fea0003800000 */
.L_x_101:
[----:B------:R-:W-:Y:S02]  /*4d10*/  MOV R2, 0x4d30 ;  /* 0x00004d3000027802 */ /* 0x000fe40000000f00 */
[----:B-----5:R-:W-:Y:S05]  /*4d20*/  CALL.REL.NOINC `($__internal_2_$__cuda_sm10x_tcgen05_guardrail_trap_unallocated_columns_being_dealloced) ;  /* 0x0000003400187944 */ /* 0x020fea0003c00000 */
.L_x_103:
[----:B------:R-:W-:Y:S01]  /*4d30*/  NOP ;  /* 0x0000000000007918 */ /* 0x000fe20000000000 */
[----:B----4-:R-:W-:Y:S05]  /*4d40*/  EXIT ;  /* 0x000000000000794d */ /* 0x010fea0003800000 */
.L_x_74:
[----:B------:R-:W-:-:S09]  /*4d50*/  UISETP.NE.OR UP5, UPT, UR10, 0x3, !UP5 ;  /* 0x000000030a00788c */ /* 0x000fd2000efa5670 */
[----:B------:R-:W-:Y:S05]  /*4d60*/  BRA.U UP5, `(.L_x_104) ;  /* 0x0000000905cc7547 */ /* 0x000fea000b800000 */
[----:B------:R-:W1:Y:S01]  /*4d70*/  LDC R0, c[0x0][0xb30] ;  /* 0x0002cc00ff007b82 */ /* 0x000e620000000800 */
[----:B------:R-:W2:Y:S01]  /*4d80*/  LDCU.64 UR8, c[0x0][0x888] ;  /* 0x00011100ff0877ac */ /* 0x000ea20008000a00 */
[----:B------:R-:W-:Y:S02]  /*4d90*/  HFMA2 R27, -RZ, RZ, 0, 0 ;  /* 0x00000000ff1b7431 */ /* 0x000fe400000001ff */
[----:B------:R-:W-:Y:S01]  /*4da0*/  IMAD.MOV.U32 R29, RZ, RZ, 0x1 ;  /* 0x00000001ff1d7424 */ /* 0x000fe200078e00ff */
[----:B------:R-:W-:Y:S01]  /*4db0*/  MOV R23, 0x800 ;  /* 0x0000080000177802 */ /* 0x000fe20000000f00 */
[----:B------:R-:W3:Y:S01]  /*4dc0*/  LDCU.64 UR4, c[0x0][0x890] ;  /* 0x00011200ff0477ac */ /* 0x000ee20008000a00 */
[----:B------:R-:W-:Y:S01]  /*4dd0*/  IMAD.MOV.U32 R28, RZ, RZ, RZ ;  /* 0x000000ffff1c7224 */ /* 0x000fe200078e00ff */
[----:B------:R-:W4:Y:S01]  /*4de0*/  LDC R22, c[0x0][0x370] ;  /* 0x0000dc00ff167b82 */ /* 0x000f220000000800 */
[----:B------:R-:W-:Y:S01]  /*4df0*/  UMOV UR6, 0x400 ;  /* 0x0000040000067882 */ /* 0x000fe20000000000 */
[----:B------:R-:W-:-:S02]  /*4e00*/  UPLOP3.LUT UP1, UPT, UPT, UPT, UPT, 0x40, 0x4 ;  /* 0x000000000004789c */ /* 0x000fc40003f2e870 */
[----:B------:R-:W-:-:S04]  /*4e10*/  ULEA UR6, UR37, UR6, 0x18 ;  /* 0x0000000625067291 */ /* 0x000fc8000f8ec0ff */
[----:B------:R-:W4:Y:S01]  /*4e20*/  LDC R3, c[0x0][0xb0c] ;  /* 0x0002c300ff037b82 */ /* 0x000f220000000800 */
[----:B--2---:R-:W-:Y:S02]  /*4e30*/  UISETP.NE.U32.AND UP2, UPT, UR8, URZ, UPT ;  /* 0x000000ff0800728c */ /* 0x004fe4000bf45070 */
[----:B------:R-:W-:Y:S02]  /*4e40*/  UIADD3 UR8, UPT, UPT, UR6, 0x160, URZ ;  /* 0x0000016006087890 */ /* 0x000fe4000fffe0ff */
[----:B---3--:R-:W-:-:S03]  /*4e50*/  UISETP.NE.U32.AND UP3, UPT, UR4, URZ, UPT ;  /* 0x000000ff0400728c */ /* 0x008fc6000bf65070 */
[----:B------:R-:W2:Y:S01]  /*4e60*/  LDC R20, c[0x0][0xb20] ;  /* 0x0002c800ff147b82 */ /* 0x000ea20000000800 */
[----:B-1----:R-:W-:Y:S01]  /*4e70*/  ISETP.NE.AND P1, PT, R0, 0x1, PT ;  /* 0x000000010000780c */ /* 0x002fe20003f25270 */
[----:B------:R-:W-:Y:S02]  /*4e80*/  UISETP.NE.AND.EX UP2, UPT, UR9, URZ, UPT, UP2 ;  /* 0x000000ff0900728c */ /* 0x000fe4000bf45320 */
[----:B------:R-:W-:Y:S02]  /*4e90*/  UPRMT UR37, UR37, 0x654, UR8 ;  /* 0x0000065425257896 */ /* 0x000fe40008000008 */
[----:B------:R-:W-:Y:S02]  /*4ea0*/  UISETP.NE.AND.EX UP3, UPT, UR5, URZ, UPT, UP3 ;  /* 0x000000ff0500728c */ /* 0x000fe4000bf65330 */
[----:B------:R-:W1:Y:S08]  /*4eb0*/  LDC.64 R30, c[0x0][0x348] ;  /* 0x0000d200ff1e7b82 */ /* 0x000e700000000a00 */
[----:B------:R-:W3:Y:S08]  /*4ec0*/  LDC.64 R14, c[0x0][0xb10] ;  /* 0x0002c400ff0e7b82 */ /* 0x000ef00000000a00 */
[----:B------:R-:W1:Y:S08]  /*4ed0*/  LDC.64 R6, c[0x0][0xb18] ;  /* 0x0002c600ff067b82 */ /* 0x000e700000000a00 */
[----:B------:R-:W1:Y:S08]  /*4ee0*/  LDC.64 R4, c[0x0][0xb28] ;  /* 0x0002ca00ff047b82 */ /* 0x000e700000000a00 */
[----:B--2-4-:R-:W1:Y:S02]  /*4ef0*/  LDC R21, c[0x0][0x374] ;  /* 0x0000dd00ff157b82 */ /* 0x014e640000000800 */
.L_x_112:
[C---:B------:R-:W-:Y:S02]  /*4f00*/  LEA R0, R28.reuse, UR6, 0x3 ;  /* 0x000000061c007c11 */ /* 0x040fe4000f8e18ff */
[----:B------:R-:W-:Y:S02]  /*4f10*/  SHF.L.U32 R2, R27, 0x1f, RZ ;  /* 0x0000001f1b027819 */ /* 0x000fe400000006ff */
[----:B------:R-:W-:Y:S02]  /*4f20*/  LEA R16, R28, UR6, 0x4 ;  /* 0x000000061c107c11 */ /* 0x000fe4000f8e20ff */
[----:B--2---:R-:W2:Y:S02]  /*4f30*/  SYNCS.PHASECHK.TRANS64.TRYWAIT P0, [R0+URZ+0x180], R2 ;  /* 0x00018002000075a7 */ /* 0x004ea400080011ff */
[----:B--2---:R-:W-:Y:S05]  /*4f40*/  @!P0 BRA `(.L_x_105) ;  /* 0x0000002c00f48947 */ /* 0x004fea0003800000 */
.L_x_198:
[----:B------:R-:W-:Y:S01]  /*4f50*/  ISETP.GE.AND P0, PT, R26, 0x1, PT ;  /* 0x000000011a00780c */ /* 0x000fe20003f06270 */
[----:B------:R-:W4:Y:S01]  /*4f60*/  LDS.128 R16, [R16+0x210] ;  /* 0x0002100010107984 */ /* 0x000f220000000c00 */
[----:B------:R-:W-:Y:S01]  /*4f70*/  ISETP.NE.U32.AND P4, PT, RZ, UR4, PT ;  /* 0x00000004ff007c0c */ /* 0x000fe2000bf85070 */
[----:B--2---:R-:W-:Y:S01]  /*4f80*/  VIADD R0, R0, 0x190 ;  /* 0x0000019000007836 */ /* 0x004fe20000000000 */
[----:B------:R-:W-:Y:S02]  /*4f90*/  SHF.L.U32 R24, R29, 0x1f, RZ ;  /* 0x0000001f1d187819 */ /* 0x000fe400000006ff */
[----:B------:R-:W-:Y:S02]  /*4fa0*/  ISETP.NE.AND.EX P4, PT, RZ, UR5, PT, P4 ;  /* 0x00000005ff007c0c */ /* 0x000fe4000bf85340 */
[----:B------:R-:W-:Y:S01]  /*4fb0*/  PRMT R0, RZ, 0x654, R0 ;  /* 0x00000654ff007816 */ /* 0x000fe20000000000 */
[----:B------:R-:W-:Y:S01]  /*4fc0*/  @!PT LDS RZ, [RZ] ;  /* 0x00000000fffff984 */ /* 0x000fe20000000800 */
[----:B------:R-:W-:Y:S01]  /*4fd0*/  @!PT LDS RZ, [RZ] ;  /* 0x00000000fffff984 */ /* 0x000fe20000000800 */
[----:B------:R-:W-:Y:S01]  /*4fe0*/  @!PT LDS RZ, [RZ] ;  /* 0x00000000fffff984 */ /* 0x000fe20000000800 */
[----:B------:R-:W-:Y:S01]  /*4ff0*/  @!PT LDS RZ, [RZ] ;  /* 0x00000000fffff984 */ /* 0x000fe20000000800 */
[----:B------:R2:W-:Y:S06]  /*5000*/  MEMBAR.ALL.CTA ;  /* 0x0000000000007992 */ /* 0x0005ec0000008000 */
[----:B--2---:R-:W2:Y:S02]  /*5010*/  FENCE.VIEW.ASYNC.S ;  /* 0x00000000000073c6 */ /* 0x004ea40000000000 */
[----:B--2---:R2:W-:Y:S01]  /*5020*/  SYNCS.ARRIVE.TRANS64.RED.A1T0 RZ, [R0+URZ], RZ ;  /* 0x000000ff00ff79a7 */ /* 0x0045e200081004ff */
[----:B----4-:R-:W-:Y:S11]  /*5030*/  LOP3.LUT P3, RZ, R18, 0x1, RZ, 0xc0, !PT ;  /* 0x0000000112ff7812 */ /* 0x010ff6000786c0ff */
[----:B------:R-:W-:Y:S02]  /*5040*/  @!UPT UIADD3 URZ, UPT, UPT, URZ, URZ, URZ ;  /* 0x000000fffffff290 */ /* 0x000fe4000fffe0ff */
[----:B------:R-:W-:Y:S02]  /*5050*/  @P3 MOV R11, R16 ;  /* 0x00000010000b3202 */ /* 0x000fe40000000f00 */
[----:B------:R-:W-:Y:S01]  /*5060*/  @P3 LOP3.LUT R10, R17, 0xffff, RZ, 0xc0, !PT ;  /* 0x0000ffff110a3812 */ /* 0x000fe200078ec0ff */
[----:B--2---:R-:W-:Y:S06]  /*5070*/  @!P0 BRA `(.L_x_106) ;  /* 0x0000000000a48947 */ /* 0x004fec0003800000 */
[-C--:B-1----:R-:W-:Y:S01]  /*5080*/  IMAD.HI.U32 R0, R21, R7.reuse, RZ ;  /* 0x0000000715007227 */ /* 0x082fe200078e00ff */
[----:B------:R-:W-:Y:S02]  /*5090*/  ISETP.NE.AND P0, PT, R6, 0x1, PT ;  /* 0x000000010600780c */ /* 0x000fe40003f05270 */
[----:B------:R-:W-:Y:S01]  /*50a0*/  ISETP.NE.AND P2, PT, R26, 0x1, PT ;  /* 0x000000011a00780c */ /* 0x000fe20003f45270 */
[----:B---3--:R-:W-:Y:S01]  /*50b0*/  IMAD.HI.U32 R9, R22, R14, RZ ;  /* 0x0000000e16097227 */ /* 0x008fe200078e00ff */
[----:B------:R-:W-:Y:S02]  /*50c0*/  SHF.R.U32.HI R0, RZ, R20, R0 ;  /* 0x00000014ff007219 */ /* 0x000fe40000011600 */
[----:B------:R-:W-:Y:S01]  /*50d0*/  ISETP.NE.AND P5, PT, R3, 0x1, PT ;  /* 0x000000010300780c */ /* 0x000fe20003fa5270 */
[----:B------:R-:W-:Y:S01]  /*50e0*/  IMAD.HI.U32 R13, R10, R7, RZ ;  /* 0x000000070a0d7227 */ /* 0x000fe200078e00ff */
[----:B------:R-:W-:Y:S02]  /*50f0*/  SHF.R.U32.HI R9, RZ, R15, R9 ;  /* 0x0000000fff097219 */ /* 0x000fe40000011609 */
[----:B------:R-:W-:Y:S01]  /*5100*/  SEL R0, R21, R0, !P0 ;  /* 0x0000000015007207 */ /* 0x000fe20004000000 */
[----:B------:R-:W-:Y:S01]  /*5110*/  IMAD.HI.U32 R12, R11, R14, RZ ;  /* 0x0000000e0b0c7227 */ /* 0x000fe200078e00ff */
[----:B------:R-:W-:Y:S03]  /*5120*/  SEL R9, R22, R9, !P5 ;  /* 0x0000000916097207 */ /* 0x000fe60006800000 */
[-C--:B------:R-:W-:Y:S01]  /*5130*/  IMAD.HI.U32 R8, R0, R4.reuse, RZ ;  /* 0x0000000400087227 */ /* 0x080fe200078e00ff */
[----:B------:R-:W-:Y:S03]  /*5140*/  SHF.R.U32.HI R12, RZ, R15, R12 ;  /* 0x0000000fff0c7219 */ /* 0x000fe6000001160c */
[----:B------:R-:W-:Y:S01]  /*5150*/  IMAD.HI.U32 R2, R9, R4, RZ ;  /* 0x0000000409027227 */ /* 0x000fe200078e00ff */
[-C--:B------:R-:W-:Y:S02]  /*5160*/  @P2 SHF.R.U32.HI R0, RZ, R5.reuse, R8 ;  /* 0x00000005ff002219 */ /* 0x080fe40000011608 */
[----:B------:R-:W-:Y:S02]  /*5170*/  SHF.R.U32.HI R8, RZ, R20, R13 ;  /* 0x00000014ff087219 */ /* 0x000fe4000001160d */
[----:B------:R-:W-:Y:S01]  /*5180*/  @P2 SHF.R.U32.HI R9, RZ, R5, R2 ;  /* 0x00000005ff092219 */ /* 0x000fe20000011602 */
[----:B------:R-:W-:Y:S01]  /*5190*/  IMAD R0, R26, R0, RZ ;  /* 0x000000001a007224 */ /* 0x000fe200078e02ff */
[----:B------:R-:W-:Y:S02]  /*51a0*/  SEL R8, R10, R8, !P0 ;  /* 0x000000080a087207 */ /* 0x000fe40004000000 */
[----:B------:R-:W-:Y:S01]  /*51b0*/  SEL R2, R11, R12, !P5 ;  /* 0x0000000c0b027207 */ /* 0x000fe20006800000 */
[----:B------:R-:W-:Y:S01]  /*51c0*/  IMAD R12, R26, R9, RZ ;  /* 0x000000091a0c7224 */ /* 0x000fe200078e02ff */
[C---:B------:R-:W-:Y:S01]  /*51d0*/  ISETP.GE.AND P0, PT, R8.reuse, R0, PT ;  /* 0x000000000800720c */ /* 0x040fe20003f06270 */
[----:B------:R-:W-:Y:S03]  /*51e0*/  IMAD.HI.U32 R0, R8, R4, RZ ;  /* 0x0000000408007227 */ /* 0x000fe600078e00ff */
[----:B------:R-:W-:Y:S02]  /*51f0*/  ISETP.GE.OR P0, PT, R2, R12, P0 ;  /* 0x0000000c0200720c */ /* 0x000fe40000706670 */
[-C--:B------:R-:W-:Y:S04]  /*5200*/  SHF.R.U32.HI R0, RZ, R5.reuse, R0 ;  /* 0x00000005ff007219 */ /* 0x080fe80000011600 */
[----:B------:R-:W-:Y:S05]  /*5210*/  SEL R13, R8, R0, !P2 ;  /* 0x00000000080d7207 */ /* 0x000fea0005000000 */
[----:B------:R-:W-:Y:S02]  /*5220*/  IMAD.MOV R12, RZ, RZ, -R13 ;  /* 0x000000ffff0c7224 */ /* 0x000fe400078e0a0d */
[----:B------:R-:W-:Y:S04]  /*5230*/  @!P0 IMAD.HI.U32 R0, R2, R4, RZ ;  /* 0x0000000402008227 */ /* 0x000fe800078e00ff */
[----:B------:R-:W-:Y:S01]  /*5240*/  IMAD R12, R26, R12, R8 ;  /* 0x0000000c1a0c7224 */ /* 0x000fe200078e0208 */
[----:B------:R-:W-:Y:S04]  /*5250*/  @!P0 SHF.R.U32.HI R0, RZ, R5, R0 ;  /* 0x00000005ff008219 */ /* 0x000fe80000011600 */
[----:B------:R-:W-:Y:S04]  /*5260*/  @!P0 SEL R0, R2, R0, !P2 ;  /* 0x0000000002008207 */ /* 0x000fe80005000000 */
[----:B------:R-:W-:Y:S01]  /*5270*/  @!P0 IADD3 R13, PT, PT, R13, -R0, RZ ;  /* 0x800000000d0d8210 */ /* 0x000fe20007ffe0ff */
[----:B------:R-:W-:Y:S01]  /*5280*/  @!P0 IMAD R0, R9, R12, R0 ;  /* 0x0000000c09008224 */ /* 0x000fe200078e0200 */
[----:B------:R-:W-:Y:S01]  /*5290*/  IADD3 R9, PT, PT, -R8, RZ, RZ ;  /* 0x000000ff08097210 */ /* 0x000fe20007ffe1ff */
[--C-:B------:R-:W-:Y:S02]  /*52a0*/  IMAD.MOV R12, RZ, RZ, -R2.reuse ;  /* 0x000000ffff0c7224 */ /* 0x100fe400078e0a02 */
[----:B------:R-:W-:Y:S02]  /*52b0*/  @!P0 IMAD R8, R13, R26, R2 ;  /* 0x0000001a0d088224 */ /* 0x000fe400078e0202 */
[----:B------:R-:W-:Y:S02]  /*52c0*/  @!P0 IMAD.MOV.U32 R2, RZ, RZ, R0 ;  /* 0x000000ffff028224 */ /* 0x000fe400078e0000 */
[----:B------:R-:W-:Y:S02]  /*52d0*/  IMAD R11, R3, R12, R11 ;  /* 0x0000000c030b7224 */ /* 0x000fe400078e020b */
[----:B------:R-:W-:Y:S02]  /*52e0*/  IMAD R10, R6, R9, R10 ;  /* 0x00000009060a7224 */ /* 0x000fe400078e020a */
[----:B------:R-:W-:Y:S02]  /*52f0*/  IMAD R11, R2, R3, R11 ;  /* 0x00000003020b7224 */ /* 0x000fe400078e020b */
[----:B------:R-:W-:Y:S02]  /*5300*/  IMAD R10, R8, R6, R10 ;  /* 0x00000006080a7224 */ /* 0x000fe400078e020a */
.L_x_106:
[----:B------:R-:W-:Y:S05]  /*5310*/  BRA.U UP1, `(.L_x_107) ;  /* 0x0000000101107547 */ /* 0x000fea000b800000 */
[----:B------:R-:W-:Y:S04]  /*5320*/  MOV R2, UR7 ;  /* 0x0000000700027c02 */ /* 0x000fe80008000f00 */
[----:B------:R-:W-:Y:S04]  /*5330*/  SHF.L.U32 R2, R2, 0x1f, RZ ;  /* 0x0000001f02027819 */ /* 0x000fe800000006ff */
[----:B------:R-:W2:Y:S02]  /*5340*/  SYNCS.PHASECHK.TRANS64.TRYWAIT P0, [UR6+0x178], R2 ;  /* 0x00017802ff0075a7 */ /* 0x000ea40008001106 */
[----:B--2---:R-:W-:Y:S05]  /*5350*/  @!P0 BRA `(.L_x_108) ;  /* 0x0000002c00048947 */ /* 0x004fea0003800000 */
.L_x_107:
[----:B------:R-:W-:Y:S05]  /*5360*/  BRA.U !UP3, `(.L_x_109) ;  /* 0x000000010b347547 */ /* 0x000fea000b800000 */
[----:B------:R-:W-:Y:S01]  /*5370*/  UPLOP3.LUT UP0, UPT, UPT, UPT, UP2, 0x80, 0x8 ;  /* 0x000000000008789c */ /* 0x000fe20003f0f020 */
[----:B--2---:R-:W-:Y:S02]  /*5380*/  HFMA2 R0, -RZ, RZ, 0, 5.9604644775390625e-08 ;  /* 0x00000001ff007431 */ /* 0x004fe400000001ff */
[----:B------:R-:W-:Y:S03]  /*5390*/  IMAD.MOV.U32 R61, RZ, RZ, 0x1 ;  /* 0x00000001ff3d7424 */ /* 0x000fe600078e00ff */
[----:B------:R-:W-:Y:S05]  /*53a0*/  PLOP3.LUT P0, PT, PT, PT, UP0, 0x80, 0x8 ;  /* 0x000000000008781c */ /* 0x000fea0003f0f008 */
[----:B------:R-:W2:Y:S01]  /*53b0*/  @UP0 LDCU.64 UR10, c[0x0][0x888] ;  /* 0x00011100ff0a07ac */ /* 0x000ea20008000a00 */
[----:B------:R-:W-:Y:S07]  /*53c0*/  @UP0 UIMAD UR8, UR36, UR4, URZ ;  /* 0x00000004240802a4 */ /* 0x000fee000f8e02ff */
[----:B------:R-:W-:Y:S01]  /*53d0*/  @!P0 PRMT R61, R0, 0x7610, R61 ;  /* 0x00007610003d8816 */ /* 0x000fe2000000003d */
[----:B--2---:R-:W-:Y:S03]  /*53e0*/  @UP0 UIMAD.WIDE UR10, UR8, 0x4, UR10 ;  /* 0x00000004080a08a5 */ /* 0x004fe6000f8e020a */
[----:B------:R-:W2:Y:S03]  /*53f0*/  @!UP0 LDCU UR8, c[0x0][0x880] ;  /* 0x00011000ff0887ac */ /* 0x000ea60008000800 */
[----:B-----5:R-:W-:Y:S01]  /*5400*/  IMAD.U32 R34, RZ, RZ, UR10 ;  /* 0x0000000aff227e24 */ /* 0x020fe2000f8e00ff */
[----:B------:R-:W-:Y:S05]  /*5410*/  MOV R35, UR11 ;  /* 0x0000000b00237c02 */ /* 0x000fea0008000f00 */
[----:B------:R4:W5:Y:S02]  /*5420*/  @P0 LDG.E R34, desc[UR40][R34.64] ;  /* 0x0000002822220981 */ /* 0x000964000c1e1900 */
[----:B--2-4-:R-:W-:Y:S07]  /*5430*/  @!P0 IMAD.U32 R34, RZ, RZ, UR8 ;  /* 0x00000008ff228e24 */ /* 0x014fee000f8e00ff */
.L_x_109:
[----:B-----5:R-:W-:Y:S01]  /*5440*/  @!P4 ISETP.EQ.AND P5, PT, R34, RZ, PT ;  /* 0x000000ff2200c20c */ /* 0x020fe20003fa2270 */
[----:B------:R-:W-:Y:S01]  /*5450*/  @!UPT UIADD3 URZ, UPT, UPT, URZ, URZ, URZ ;  /* 0x000000fffffff290 */ /* 0x000fe2000fffe0ff */
[----:B------:R-:W-:Y:S11]  /*5460*/  @!P4 BRA `(.L_x_110) ;  /* 0x000000000014c947 */ /* 0x000ff60003800000 */
[----:B------:R-:W-:Y:S02]  /*5470*/  LOP3.LUT P0, RZ, R61, 0xff, RZ, 0xc0, !PT ;  /* 0x000000ff3dff7812 */ /* 0x000fe4000780c0ff */
[----:B------:R-:W-:Y:S04]  /*5480*/  PLOP3.LUT P5, PT, PT, PT, UP0, 0x80, 0x8 ;  /* 0x000000000008781c */ /* 0x000fe80003faf008 */
[----:B------:R-:W-:Y:S07]  /*5490*/  PLOP3.LUT P5, PT, P5, PT, PT, 0x8, 0x80 ;  /* 0x000000000080781c */ /* 0x000fee0002fae170 */
[----:B------:R-:W-:Y:S11]  /*54a0*/  @P0 ISETP.EQ.AND P5, PT, R34, RZ, PT ;  /* 0x000000ff2200020c */ /* 0x000ff60003fa2270 */
[----:B------:R-:W-:Y:S02]  /*54b0*/  @!UPT UIADD3 URZ, UPT, UPT, URZ, URZ, URZ ;  /* 0x000000fffffff290 */ /* 0x000fe4000fffe0ff */
.L_x_110:
[----:B------:R-:W4:Y:S01]  /*54c0*/  SYNCS.PHASECHK.TRANS64.TRYWAIT P4, [UR6+0x168], R24 ;  /* 0x00016818ff0075a7 */ /* 0x000f220008081106 */
[----:B------:R-:W-:Y:S01]  /*54d0*/  @P3 SHF.R.U32.HI R25, RZ, 0x10, R17 ;  /* 0x00000010ff193819 */ /* 0x000fe20000011611 */
[----:B------:R-:W-:Y:S01]  /*54e0*/  VIADD R28, R28, 0x1 ;  /* 0x000000011c1c7836 */ /* 0x000fe20000000000 */
[----:B------:R-:W5:Y:S08]  /*54f0*/  LDC.64 R8, c[0x0][0xb10] ;  /* 0x0002c400ff087b82 */ /* 0x000f700000000a00 */
[----:B------:R-:W1:Y:S08]  /*5500*/  LDC.64 R12, c[0x0][0xb18] ;  /* 0x0002c600ff0c7b82 */ /* 0x000e700000000a00 */
[----:B--2---:R-:W2:Y:S08]  /*5510*/  @!P1 LDC R0, c[0x0][0xb20] ;  /* 0x0002c800ff009b82 */ /* 0x004eb00000000800 */
[----:B------:R-:W3:Y:S01]  /*5520*/  @!P1 LDC R2, c[0x0][0xb0c] ;  /* 0x0002c300ff029b82 */ /* 0x000ee20000000800 */
[C---:B-----5:R-:W-:Y:S05]  /*5530*/  @!P1 IMAD.HI.U32 R8, R11.reuse, R8, RZ ;  /* 0x000000080b089227 */ /* 0x060fea00078e00ff */
[----:B------:R-:W-:Y:S01]  /*5540*/  @!P1 SHF.R.U32.HI R8, RZ, R9, R8 ;  /* 0x00000009ff089219 */ /* 0x000fe20000011608 */
[----:B-1----:R-:W-:Y:S01]  /*5550*/  @!P1 IMAD.HI.U32 R13, R10, R13, RZ ;  /* 0x0000000d0a0d9227 */ /* 0x002fe200078e00ff */
[----:B------:R-:W-:Y:S04]  /*5560*/  @!P1 ISETP.NE.AND P0, PT, R12, 0x1, PT ;  /* 0x000000010c00980c */ /* 0x000fe80003f05270 */
[----:B--2---:R-:W-:Y:S02]  /*5570*/  @!P1 SHF.R.U32.HI R0, RZ, R0, R13 ;  /* 0x00000000ff009219 */ /* 0x004fe4000001160d */
[----:B---3--:R-:W-:Y:S02]  /*5580*/  @!P1 ISETP.NE.AND P2, PT, R2, 0x1, PT ;  /* 0x000000010200980c */ /* 0x008fe40003f45270 */
[----:B------:R-:W-:Y:S02]  /*5590*/  @!P1 SEL R9, R10, R0, !P0 ;  /* 0x000000000a099207 */ /* 0x000fe40004000000 */
[----:B------:R-:W-:Y:S02]  /*55a0*/  ELECT P0, URZ, PT ;  /* 0x0000000000ff782f */ /* 0x000fe40003800000 */
[----:B------:R-:W-:Y:S05]  /*55b0*/  @!P1 SEL R8, R11, R8, !P2 ;  /* 0x000000080b089207 */ /* 0x000fea0005000000 */
[----:B------:R-:W-:Y:S02]  /*55c0*/  @!P1 IMAD.IADD R0, R9, 0x1, -R8 ;  /* 0x0000000109009824 */ /* 0x000fe400078e0a08 */
[----:B------:R-:W-:Y:S02]  /*55d0*/  @!P1 IMAD.IADD R8, R8, 0x1, -R9 ;  /* 0x0000000108089824 */ /* 0x000fe400078e0a09 */
[----:B------:R-:W-:Y:S02]  /*55e0*/  @!P1 IMAD R11, R0, R2, R11 ;  /* 0x00000002000b9224 */ /* 0x000fe400078e020b */
[----:B------:R-:W-:Y:S01]  /*55f0*/  @!P1 IMAD R10, R8, R12, R10 ;  /* 0x0000000c080a9224 */ /* 0x000fe200078e020a */
[----:B----4-:R-:W-:Y:S06]  /*5600*/  @!P4 BRA `(.L_x_111) ;  /* 0x000000280070c947 */ /* 0x010fec0003800000 */
.L_x_201:
[----:B------:R-:W-:Y:S01]  /*5610*/  PLOP3.LUT P5, PT, P5, P0, PT, 0xf2, 0x2f ;  /* 0x00000000002f781c */ /* 0x000fe20002fa1e72 */
[----:B------:R-:W-:Y:S01]  /*5620*/  UMOV UR14, 0x0 ;  /* 0x00000000000e7882 */ /* 0x000fe20000000000 */
[----:B------:R-:W-:Y:S01]  /*5630*/  LOP3.LUT R29, R29, 0x1, RZ, 0x3c, !PT ;  /* 0x000000011d1d7812 */ /* 0x000fe200078e3cff */
[----:B------:R-:W-:Y:S01]  /*5640*/  UMOV UR15, 0x10000000 ;  /* 0x10000000000f7882 */ /* 0x000fe20000000000 */
[----:B------:R-:W-:Y:S01]  /*5650*/  UMOV UR12, UR36 ;  /* 0x00000024000c7c82 */ /* 0x000fe20008000000 */
[----:B------:R-:W-:Y:S08]  /*5660*/  @P3 R2UR UR36, R25 ;  /* 0x00000000192432ca */ /* 0x000ff000000e0000 */
[----:B------:R-:W-:Y:S01]  /*5670*/  @!P5 IADD3 R2, P0, PT, R30, 0x580, RZ ;  /* 0x000005801e02d810 */ /* 0x000fe20007f1e0ff */
[----:B------:R-:W-:Y:S01]  /*5680*/  @!P5 IMAD.SHL.U32 R60, R60, 0x20, RZ ;  /* 0x000000203c3cd824 */ /* 0x000fe200078e00ff */
[----:B------:R-:W-:Y:S01]  /*5690*/  VOTEU.ALL UP1, P5 ;  /* 0x0000000000ff7886 */ /* 0x000fe20002820000 */
[----:B------:R-:W-:Y:S01]  /*56a0*/  @!P5 IMAD.SHL.U32 R59, R59, 0x40, RZ ;  /* 0x000000403b3bd824 */ /* 0x000fe200078e00ff */
[----:B------:R-:W-:Y:S01]  /*56b0*/  @!P5 R2UR UR9, R2 ;  /* 0x000000000209d2ca */ /* 0x000fe200000e0000 */
[----:B-1----:R-:W-:Y:S01]  /*56c0*/  @!P5 IMAD.X R0, RZ, RZ, R31, P0 ;  /* 0x000000ffff00d224 */ /* 0x002fe200000e061f */
[----:B------:R-:W-:Y:S01]  /*56d0*/  @!P5 R2UR UR10, R60 ;  /* 0x000000003c0ad2ca */ /* 0x000fe200000e0000 */
[----:B------:R-:W-:Y:S01]  /*56e0*/  IMAD.IADD R60, R10, 0x1, R47 ;  /* 0x000000010a3c7824 */ /* 0x000fe200078e022f */
[----:B------:R-:W-:Y:S01]  /*56f0*/  @!P5 R2UR UR11, R59 ;  /* 0x000000003b0bd2ca */ /* 0x000fe200000e0000 */
[----:B------:R-:W-:Y:S01]  /*5700*/  IMAD.IADD R59, R11, 0x1, R58 ;  /* 0x000000010b3b7824 */ /* 0x000fe200078e023a */
[----:B------:R-:W-:Y:S02]  /*5710*/  @!P5 R2UR UR8, R0 ;  /* 0x000000000008d2ca */ /* 0x000fe400000e0000 */
[C---:B------:R-:W-:Y:S04]  /*5720*/  ISETP.NE.AND P0, PT, R28.reuse, 0x2, PT ;  /* 0x000000021c00780c */ /* 0x040fe80003f05270 */
[----:B------:R-:W-:Y:S01]  /*5730*/  SEL R0, RZ, 0x1, P0 ;  /* 0x00000001ff007807 */ /* 0x000fe20000000000 */
[----:B------:R-:W-:Y:S01]  /*5740*/  IMAD.U32 R8, RZ, RZ, UR9 ;  /* 0x00000009ff087e24 */ /* 0x000fe2000f8e00ff */
[----:B------:R-:W-:Y:S01]  /*5750*/  @!UP1 UIADD3 UR9, UPT, UPT, UR6, 0x160, URZ ;  /* 0x0000016006099890 */ /* 0x000fe2000fffe0ff */
[----:B------:R-:W-:Y:S02]  /*5760*/  SEL R28, R28, RZ, P0 ;  /* 0x000000ff1c1c7207 */ /* 0x000fe40000000000 */
[----:B------:R-:W-:Y:S02]  /*5770*/  LOP3.LUT R27, R27, R0, RZ, 0x3c, !PT ;  /* 0x000000001b1b7212 */ /* 0x000fe400078e3cff */
[----:B------:R-:W-:Y:S01]  /*5780*/  IMAD.U32 R9, RZ, RZ, UR8 ;  /* 0x00000008ff097e24 */ /* 0x000fe2000f8e00ff */
[----:B------:R-:W-:Y:S01]  /*5790*/  @!P5 R2UR UR16, R8 ;  /* 0x000000000810d2ca */ /* 0x000fe200000e0000 */
[----:B------:R-:W-:Y:S01]  /*57a0*/  @!UP1 UIADD3 UR8, UPT, UPT, UR6, 0x300, URZ ;  /* 0x0000030006089890 */ /* 0x000fe2000fffe0ff */
[----:B------:R-:W-:Y:S02]  /*57b0*/  VOTEU.ALL UP1, P5 ;  /* 0x0000000000ff7886 */ /* 0x000fe40002820000 */
[----:B------:R-:W-:Y:S11]  /*57c0*/  @!P5 R2UR UR17, R9 ;  /* 0x000000000911d2ca */ /* 0x000ff600000e0000 */
[----:B------:R-:W-:Y:S02]  /*57d0*/  @!UPT UIADD3 URZ, UPT, UPT, URZ, URZ, URZ ;  /* 0x000000fffffff290 */ /* 0x000fe4000fffe0ff */
[----:B------:R2:W-:Y:S01]  /*57e0*/  @!UP1 UTMALDG.3D [UR8], [UR16], desc[UR14] ;  /* 0x00000e08100095b4 */ /* 0x0005e20008011000 */
[----:B------:R2:W-:Y:S01]  /*57f0*/  @!P5 SYNCS.ARRIVE.TRANS64.RED.A0TR RZ, [UR6+0x160], R23 ;  /* 0x00016017ffffd9a7 */ /* 0x0005e20008300406 */
[----:B------:R-:W-:Y:S01]  /*5800*/  UPLOP3.LUT UP1, UPT, UPT, UPT, UPT, 0x80, 0x8 ;  /* 0x000000000008789c */ /* 0x000fe20003f2f070 */
[----:B------:R-:W-:Y:S01]  /*5810*/  SYNCS.ARRIVE.TRANS64.RED.A1T0 RZ, [UR37], RZ ;  /* 0x000000ffffff79a7 */ /* 0x000fe20008100425 */
[----:B------:R-:W-:Y:S09]  /*5820*/  @P3 BRA `(.L_x_112) ;  /* 0xfffffff400b43947 */ /* 0x000ff2000383ffff */
[----:B------:R-:W-:Y:S07]  /*5830*/  MOV R0, UR6 ;  /* 0x0000000600007c02 */ /* 0x000fee0008000f00 */
.L_x_113:
[----:B-1----:R-:W-:-:S04]  /*5840*/  SHF.L.U32 R2, R29, 0x1f, RZ ;  /* 0x0000001f1d027819 */ /* 0x002fc800000006ff */
[----:B------:R1:W3:Y:S03]  /*5850*/  SYNCS.PHASECHK.TRANS64.TRYWAIT P0, [R0+URZ+0x168], R2 ;  /* 0x00016802000075a7 */ /* 0x0002e600080011ff */
[----:B---3--:R-:W-:Y:S05]  /*5860*/  @!P0 NANOSLEEP.SYNCS 0x989680 ;  /* 0x009896800000895d */ /* 0x008fea0003900000 */
[----:B------:R-:W3:Y:S02]  /*5870*/  @!P0 SYNCS.PHASECHK.TRANS64 P0, [R0+URZ+0x168], R2 ;  /* 0x00016802000085a7 */ /* 0x000ee400080010ff */
[----:B--23--:R-:W-:Y:S05]  /*5880*/  @P0 EXIT ;  /* 0x000000000000094d */ /* 0x00cfea0003800000 */
[----:B------:R-:W-:Y:S05]  /*5890*/  BRA `(.L_x_113) ;  /* 0xfffffffc00e87947 */ /* 0x000fea000383ffff */
.L_x_104:
[----:B------:R-:W-:-:S06]  /*58a0*/  UISETP.GE.AND UP1, UPT, UR10, 0x4, UPT ;  /* 0x000000040a00788c */ /* 0x000fcc000bf26270 */
[----:B------:R-:W-:-:S13]  /*58b0*/  PLOP3.LUT P0, PT, PT, PT, UP1, 0x80, 0x8 ;  /* 0x000000000008781c */ /* 0x000fda0003f0f018 */
[----:B------:R-:W-:Y:S05]  /*58c0*/  @!P0 EXIT ;  /* 0x000000000000894d */ /* 0x000fea0003800000 */
[----:B------:R-:W-:Y:S01]  /*58d0*/  BAR.SYNC.DEFER_BLOCKING 0x6, 0xa0 ;  /* 0x0182800000007b1d */ /* 0x000fe20000010000 */
[----:B------:R-:W-:Y:S01]  /*58e0*/  IMAD.SHL.U32 R5, R65, 0x20, RZ ;  /* 0x0000002041057824 */ /* 0x000fe200078e00ff */
[----:B------:R-:W-:Y:S01]  /*58f0*/  SHF.R.U32.HI R3, RZ, 0x2, R65 ;  /* 0x00000002ff037819 */ /* 0x000fe20000011641 */
[----:B------:R-:W-:Y:S01]  /*5900*/  IMAD.SHL.U32 R4, R67, 0x200000, RZ ;  /* 0x0020000043047824 */ /* 0x000fe200078e00ff */
[----:B------:R-:W-:Y:S01]  /*5910*/  CS2R R70, SRZ ;  /* 0x0000000000467805 */ /* 0x000fe2000001ff00 */
[----:B------:R-:W-:Y:S01]  /*5920*/  IMAD.U32 R32, R65, 0x10000, RZ ;  /* 0x0001000041207824 */ /* 0x000fe200078e00ff */
[----:B------:R-:W-:Y:S02]  /*5930*/  UMOV UR43, 0x400 ;  /* 0x00000400002b7882 */ /* 0x000fe40000000000 */
[----:B------:R-:W1:Y:S01]  /*5940*/  LDC R64, c[0x0][0x370] ;  /* 0x0000dc00ff407b82 */ /* 0x000e620000000800 */
[----:B------:R-:W-:Y:S01]  /*5950*/  ULEA UR43, UR37, UR43, 0x18 ;  /* 0x0000002b252b7291 */ /* 0x000fe2000f8ec0ff */
[----:B------:R-:W-:Y:S01]  /*5960*/  LOP3.LUT R2, R5, 0x80, RZ, 0xc0, !PT ;  /* 0x0000008005027812 */ /* 0x000fe200078ec0ff */
[----:B------:R-:W-:Y:S01]  /*5970*/  IMAD.SHL.U32 R66, R67, 0x400, RZ ;  /* 0x0000040043427824 */ /* 0x000fe200078e00ff */
[----:B------:R-:W-:Y:S01]  /*5980*/  LOP3.LUT R4, R4, 0x200000, RZ, 0xc0, !PT ;  /* 0x0020000004047812 */ /* 0x000fe200078ec0ff */
[----:B------:R-:W-:Y:S01]  /*5990*/  UIADD3 UR4, UPT, UPT, UR43, 0xb00, URZ ;  /* 0x00000b002b047890 */ /* 0x000fe2000fffe0ff */
[----:B------:R-:W-:Y:S01]  /*59a0*/  LOP3.LUT R3, R2, 0x10, R3, 0xf8, !PT ;  /* 0x0000001002037812 */ /* 0x000fe200078ef803 */
[----:B------:R-:W-:Y:S01]  /*59b0*/  IMAD.SHL.U32 R2, R65, 0x4, RZ ;  /* 0x0000000441027824 */ /* 0x000fe200078e00ff */
[----:B------:R-:W2:Y:S01]  /*59c0*/  LDC R28, c[0x0][0xb0c] ;  /* 0x0002c300ff1c7b82 */ /* 0x000ea20000000800 */
[----:B------:R-:W-:Y:S01]  /*59d0*/  LOP3.LUT R5, R5, 0x360, RZ, 0xc0, !PT ;  /* 0x0000036005057812 */ /* 0x000fe200078ec0ff */
[----:B------:R-:W-:Y:S01]  /*59e0*/  IMAD.MOV.U32 R31, RZ, RZ, RZ ;  /* 0x000000ffff1f7224 */ /* 0x000fe200078e00ff */
[----:B------:R-:W-:Y:S01]  /*59f0*/  LOP3.LUT R32, R4, 0x400000, R32, 0xf8, !PT ;  /* 0x0040000004207812 */ /* 0x000fe200078ef820 */
[----:B------:R-:W-:Y:S01]  /*5a00*/  IMAD.MOV.U32 R74, RZ, RZ, RZ ;  /* 0x000000ffff4a7224 */ /* 0x000fe200078e00ff */
[----:B------:R-:W-:Y:S01]  /*5a10*/  LOP3.LUT R66, R5, 0x400, R66, 0xf8, !PT ;  /* 0x0000040005427812 */ /* 0x000fe200078ef842 */
[----:B------:R-:W-:Y:S01]  /*5a20*/  IMAD.MOV.U32 R69, RZ, RZ, RZ ;  /* 0x000000ffff457224 */ /* 0x000fe200078e00ff */
[----:B------:R-:W-:Y:S01]  /*5a30*/  LOP3.LUT R2, R3, 0x10, R2, 0x78, !PT ;  /* 0x0000001003027812 */ /* 0x000fe200078e7802 */
[----:B------:R-:W3:Y:S01]  /*5a40*/  LDC R62, c[0x0][0xb20] ;  /* 0x0002c800ff3e7b82 */ /* 0x000ee20000000800 */
[----:B------:R-:W4:Y:S01]  /*5a50*/  LDS R0, [UR43+0x230] ;  /* 0x0002302bff007984 */ /* 0x000f220008000800 */
[----:B------:R-:W-:Y:S01]  /*5a60*/  IMAD.U32 R72, RZ, RZ, UR4 ;  /* 0x00000004ff487e24 */ /* 0x000fe2000f8e00ff */
[----:B------:R-:W-:Y:S01]  /*5a70*/  LOP3.LUT R66, R66, R2, RZ, 0xfc, !PT ;  /* 0x0000000242427212 */ /* 0x000fe200078efcff */
[----:B------:R-:W1:Y:S04]  /*5a80*/  LDCU.64 UR46, c[0x0][0x348] ;  /* 0x00006900ff2e77ac */ /* 0x000e680008000a00 */
[----:B------:R-:W1:Y:S01]  /*5a90*/  LDC R27, c[0x0][0xb30] ;  /* 0x0002cc00ff1b7b82 */ /* 0x000e620000000800 */
[----:B------:R-:W1:Y:S01]  /*5aa0*/  LDCU.64 UR38, c[0x0][0x888] ;  /* 0x00011100ff2677ac */ /* 0x000e620008000a00 */
[----:B------:R-:W-:-:S06]  /*5ab0*/  UIADD3 UR42, UPT, UPT, UR43, 0x300, URZ ;  /* 0x000003002b2a7890 */ /* 0x000fcc000fffe0ff */
[----:B------:R-:W1:Y:S08]  /*5ac0*/  LDC.64 R56, c[0x0][0xb10] ;  /* 0x0002c400ff387b82 */ /* 0x000e700000000a00 */
[----:B------:R-:W1:Y:S08]  /*5ad0*/  LDC.64 R24, c[0x0][0xb18] ;  /* 0x0002c600ff187b82 */ /* 0x000e700000000a00 */
[----:B------:R-:W1:Y:S08]  /*5ae0*/  LDC.64 R52, c[0x0][0x888] ;  /* 0x00022200ff347b82 */ /* 0x000e700000000a00 */
[----:B------:R-:W1:Y:S01]  /*5af0*/  LDC.64 R22, c[0x0][0xb28] ;  /* 0x0002ca00ff167b82 */ /* 0x000e620000000a00 */
[----:B----4-:R-:W-:-:S07]  /*5b00*/  IMAD.IADD R32, R0, 0x1, R32 ;  /* 0x0000000100207824 */ /* 0x010fce00078e0220 */
[----:B------:R-:W4:Y:S08]  /*5b10*/  LDC.64 R54, c[0x0][0x890] ;  /* 0x00022400ff367b82 */ /* 0x000f300000000a00 */
[----:B------:R-:W1:Y:S08]  /*5b20*/  LDC.64 R50, c[0x0][0x8b0] ;  /* 0x00022c00ff327b82 */ /* 0x000e700000000a00 */
[----:B------:R-:W1:Y:S08]  /*5b30*/  LDC.64 R48, c[0x0][0x8a8] ;  /* 0x00022a00ff307b82 */ /* 0x000e700000000a00 */
[----:B--23--:R-:W1:Y:S02]  /*5b40*/  LDC R63, c[0x0][0x374] ;  /* 0x0000dd00ff3f7b82 */ /* 0x00ce640000000800 */
.L_x_131:
[----:B------:R-:W-:Y:S02]  /*5b50*/  LEA R0, R74, UR43, 0x3 ;  /* 0x0000002b4a007c11 */ /* 0x000fe4000f8e18ff */
[----:B------:R-:W-:Y:S02]  /*5b60*/  SHF.L.U32 R2, R70, 0x1f, RZ ;  /* 0x0000001f46027819 */ /* 0x000fe400000006ff */
[----:B------:R-:W-:Y:S02]  /*5b70*/  LEA R16, R74, UR43, 0x4 ;  /* 0x0000002b4a107c11 */ /* 0x000fe4000f8e20ff */
[----:B--2---:R-:W2:Y:S02]  /*5b80*/  SYNCS.PHASECHK.TRANS64.TRYWAIT P0, [R0+URZ+0x180], R2 ;  /* 0x00018002000075a7 */ /* 0x004ea400080011ff */
[----:B-12---:R-:W-:Y:S05]  /*5b90*/  @!P0 BRA `(.L_x_114) ;  /* 0x0000002400248947 */ /* 0x006fea0003800000 */
.L_x_202:
[----:B------:R-:W3:Y:S01]  /*5ba0*/  LDC.64 R10, c[0x0][0xb10] ;  /* 0x0002c400ff0a7b82 */ /* 0x000ee20000000a00 */
[----:B------:R-:W4:Y:S01]  /*5bb0*/  LDS.128 R16, [R16+0x210] ;  /* 0x0002100010107984 */ /* 0x000f220000000c00 */
[----:B-1----:R-:W-:Y:S01]  /*5bc0*/  ISETP.NE.AND P1, PT, R27, 0x1, PT ;  /* 0x000000011b00780c */ /* 0x002fe20003f25270 */
[----:B--2---:R-:W-:Y:S01]  /*5bd0*/  VIADD R0, R0, 0x190 ;  /* 0x0000019000007836 */ /* 0x004fe20000000000 */
[----:B------:R-:W-:Y:S04]  /*5be0*/  ISETP.GE.AND P0, PT, R26, 0x1, PT ;  /* 0x000000011a00780c */ /* 0x000fe80003f06270 */
[----:B------:R-:W1:Y:S01]  /*5bf0*/  LDC.64 R8, c[0x0][0xb18] ;  /* 0x0002c600ff087b82 */ /* 0x000e620000000a00 */
[----:B------:R-:W-:Y:S01]  /*5c00*/  PRMT R0, RZ, 0x654, R0 ;  /* 0x00000654ff007816 */ /* 0x000fe20000000000 */
[----:B------:R-:W-:Y:S01]  /*5c10*/  @!PT LDS RZ, [RZ] ;  /* 0x00000000fffff984 */ /* 0x000fe20000000800 */
[----:B------:R-:W-:Y:S01]  /*5c20*/  @!PT LDS RZ, [RZ] ;  /* 0x00000000fffff984 */ /* 0x000fe20000000800 */
[----:B------:R-:W-:Y:S01]  /*5c30*/  @!PT LDS RZ, [RZ] ;  /* 0x00000000fffff984 */ /* 0x000fe20000000800 */
[----:B------:R-:W-:Y:S01]  /*5c40*/  @!PT LDS RZ, [RZ] ;  /* 0x00000000fffff984 */ /* 0x000fe20000000800 */
[----:B------:R2:W-:Y:S06]  /*5c50*/  MEMBAR.ALL.CTA ;  /* 0x0000000000007992 */ /* 0x0005ec0000008000 */
[----:B--2---:R-:W2:Y:S01]  /*5c60*/  FENCE.VIEW.ASYNC.S ;  /* 0x00000000000073c6 */ /* 0x004ea20000000000 */
[----:B------:R-:W1:Y:S08]  /*5c70*/  @!P1 LDC R12, c[0x0][0xb20] ;  /* 0x0002c800ff0c9b82 */ /* 0x000e700000000800 */
[----:B------:R-:W1:Y:S01]  /*5c80*/  @!P1 LDC R7, c[0x0][0xb0c] ;  /* 0x0002c300ff079b82 */ /* 0x000e620000000800 */
[----:B--2---:R2:W-:Y:S01]  /*5c90*/  SYNCS.ARRIVE.TRANS64.RED.A1T0 RZ, [R0+URZ], RZ ;  /* 0x000000ff00ff79a7 */ /* 0x0045e200081004ff */
[----:B----4-:R-:W-:Y:S04]  /*5ca0*/  LOP3.LUT P4, RZ, R18, 0x1, RZ, 0xc0, !PT ;  /* 0x0000000112ff7812 */ /* 0x010fe8000788c0ff */
[----:B------:R-:W-:Y:S09]  /*5cb0*/  P2R R73, PR, RZ, 0x10 ;  /* 0x00000010ff497803 */ /* 0x000ff20000000000 */
[----:B------:R-:W-:Y:S02]  /*5cc0*/  @P4 MOV R30, R16 ;  /* 0x00000010001e4202 */ /* 0x000fe40000000f00 */
[----:B------:R-:W-:Y:S01]  /*5cd0*/  @P4 LOP3.LUT R29, R17, 0xffff, RZ, 0xc0, !PT ;  /* 0x0000ffff111d4812 */ /* 0x000fe200078ec0ff */
[----:B--23--:R-:W-:Y:S06]  /*5ce0*/  @!P0 BRA `(.L_x_115) ;  /* 0x0000000000a48947 */ /* 0x00cfec0003800000 */
[-C--:B------:R-:W-:Y:S01]  /*5cf0*/  IMAD.HI.U32 R0, R63, R25.reuse, RZ ;  /* 0x000000193f007227 */ /* 0x080fe200078e00ff */
[----:B------:R-:W-:Y:S02]  /*5d00*/  ISETP.NE.AND P0, PT, R24, 0x1, PT ;  /* 0x000000011800780c */ /* 0x000fe40003f05270 */
[----:B------:R-:W-:Y:S01]  /*5d10*/  ISETP.NE.AND P2, PT, R26, 0x1, PT ;  /* 0x000000011a00780c */ /* 0x000fe20003f45270 */
[----:B------:R-:W-:Y:S01]  /*5d20*/  IMAD.HI.U32 R4, R64, R56, RZ ;  /* 0x0000003840047227 */ /* 0x000fe200078e00ff */
[----:B------:R-:W-:Y:S02]  /*5d30*/  SHF.R.U32.HI R0, RZ, R62, R0 ;  /* 0x0000003eff007219 */ /* 0x000fe40000011600 */
[----:B------:R-:W-:Y:S01]  /*5d40*/  ISETP.NE.AND P3, PT, R28, 0x1, PT ;  /* 0x000000011c00780c */ /* 0x000fe20003f65270 */
[----:B------:R-:W-:Y:S01]  /*5d50*/  IMAD.HI.U32 R6, R29, R25, RZ ;  /* 0x000000191d067227 */ /* 0x000fe200078e00ff */
[-C--:B------:R-:W-:Y:S02]  /*5d60*/  SHF.R.U32.HI R4, RZ, R57.reuse, R4 ;  /* 0x00000039ff047219 */ /* 0x080fe40000011604 */
        /* <DEDUP_REMOVED lines=14> */
[C---:B------:R-:W-:Y:S03]  /*5e50*/  IMAD.HI.U32 R0, R3.reuse, R22, RZ ;  /* 0x0000001603007227 */ /* 0x040fe600078e00ff */
[C---:B------:R-:W-:Y:S02]  /*5e60*/  ISETP.GE.OR P0, PT, R2.reuse, R5, P0 ;  /* 0x000000050200720c */ /* 0x040fe40000706670 */
[----:B------:R-:W-:Y:S04]  /*5e70*/  SHF.R.U32.HI R0, RZ, R23, R0 ;  /* 0x00000017ff007219 */ /* 0x000fe80000011600 */
[C---:B------:R-:W-:Y:S05]  /*5e80*/  SEL R6, R3.reuse, R0, !P2 ;  /* 0x0000000003067207 */ /* 0x040fea0005000000 */
        /* <DEDUP_REMOVED lines=14> */
[----:B------:R-:W-:Y:S07]  /*5f70*/  IMAD R29, R3, R24, R29 ;  /* 0x00000018031d7224 */ /* 0x000fee00078e021d */
.L_x_115:
[----:B------:R-:W-:Y:S01]  /*5f80*/  @!P1 IMAD.HI.U32 R0, R30, R10, RZ ;  /* 0x0000000a1e009227 */ /* 0x000fe200078e00ff */
[----:B-1----:R-:W-:Y:S01]  /*5f90*/  @!P1 ISETP.NE.AND P0, PT, R8, 0x1, PT ;  /* 0x000000010800980c */ /* 0x002fe20003f05270 */
[----:B------:R-:W-:Y:S01]  /*5fa0*/  ULOP3.LUT UP0, URZ, UR42, 0x90, URZ, 0xc0, !UPT ;  /* 0x000000902aff7892 */ /* 0x000fe2000f80c0ff */
[----:B------:R-:W-:Y:S01]  /*5fb0*/  @!P1 ISETP.NE.AND P2, PT, R7, 0x1, PT ;  /* 0x000000010700980c */ /* 0x000fe20003f45270 */
[C---:B------:R-:W-:Y:S01]  /*5fc0*/  @!P1 IMAD.HI.U32 R2, R29.reuse, R9, RZ ;  /* 0x000000091d029227 */ /* 0x040fe200078e00ff */
[----:B------:R-:W-:Y:S02]  /*5fd0*/  @!P1 SHF.R.U32.HI R0, RZ, R11, R0 ;  /* 0x0000000bff009219 */ /* 0x000fe40000011600 */
[----:B------:R-:W-:Y:S01]  /*5fe0*/  @P4 SHF.R.U32.HI R68, RZ, 0x10, R17 ;  /* 0x00000010ff444819 */ /* 0x000fe20000011611 */
[----:B------:R-:W-:Y:S01]  /*5ff0*/  VIADD R74, R74, 0x1 ;  /* 0x000000014a4a7836 */ /* 0x000fe20000000000 */
[----:B------:R-:W-:Y:S02]  /*6000*/  @!P1 SHF.R.U32.HI R2, RZ, R12, R2 ;  /* 0x0000000cff029219 */ /* 0x000fe40000011602 */
[----:B------:R-:W-:Y:S02]  /*6010*/  @!P1 SEL R3, R30, R0, !P2 ;  /* 0x000000001e039207 */ /* 0x000fe40005000000 */
[----:B------:R-:W-:Y:S05]  /*6020*/  @!P1 SEL R2, R29, R2, !P0 ;  /* 0x000000021d029207 */ /* 0x000fea0004000000 */
[----:B------:R-:W-:Y:S02]  /*6030*/  @!P1 IMAD.IADD R0, R2, 0x1, -R3 ;  /* 0x0000000102009824 */ /* 0x000fe400078e0a03 */
[----:B------:R-:W-:Y:S02]  /*6040*/  @!P1 IMAD.IADD R2, R3, 0x1, -R2 ;  /* 0x0000000103029824 */ /* 0x000fe400078e0a02 */
[----:B------:R-:W-:Y:S02]  /*6050*/  @!P1 IMAD R30, R0, R7, R30 ;  /* 0x00000007001e9224 */ /* 0x000fe400078e021e */
[----:B------:R-:W-:Y:S01]  /*6060*/  @!P1 IMAD R29, R2, R8, R29 ;  /* 0x00000008021d9224 */ /* 0x000fe200078e021d */
[----:B------:R-:W-:Y:S06]  /*6070*/  BRA.U !UP0, `(.L_x_116) ;  /* 0x0000000108407547 */ /* 0x000fec000b800000 */
[----:B------:R-:W1:Y:S01]  /*6080*/  LDCU.64 UR8, c[0x4][0x80] ;  /* 0x01001000ff0877ac */ /* 0x000e620008000a00 */
[----:B------:R-:W-:Y:S01]  /*6090*/  MOV R3, 0x0 ;  /* 0x0000000000037802 */ /* 0x000fe20000000f00 */
[----:B------:R-:W-:Y:S02]  /*60a0*/  HFMA2 R12, -RZ, RZ, 0, 5.9604644775390625e-08 ;  /* 0x00000001ff0c7431 */ /* 0x000fe400000001ff */
[----:B------:R-:W-:Y:S02]  /*60b0*/  IMAD.MOV.U32 R8, RZ, RZ, 0x70 ;  /* 0x00000070ff087424 */ /* 0x000fe400078e00ff */
[----:B------:R-:W-:Y:S01]  /*60c0*/  IMAD.MOV.U32 R13, RZ, RZ, RZ ;  /* 0x000000ffff0d7224 */ /* 0x000fe200078e00ff */
[----:B------:R-:W2:Y:S01]  /*60d0*/  LDCU.64 UR6, c[0x4][0x88] ;  /* 0x01001100ff0677ac */ /* 0x000ea20008000a00 */
[----:B------:R-:W3:Y:S01]  /*60e0*/  LDC.64 R2, c[0x4][R3] ;  /* 0x0100000003027b82 */ /* 0x000ee20000000a00 */
[----:B------:R-:W4:Y:S01]  /*60f0*/  LDCU.64 UR4, c[0x4][0x8] ;  /* 0x01000100ff0477ac */ /* 0x000f220008000a00 */
[----:B-1----:R-:W-:Y:S01]  /*6100*/  MOV R5, UR9 ;  /* 0x0000000900057c02 */ /* 0x002fe20008000f00 */
[----:B------:R-:W-:Y:S01]  /*6110*/  IMAD.U32 R4, RZ, RZ, UR8 ;  /* 0x00000008ff047e24 */ /* 0x000fe2000f8e00ff */
[----:B--2---:R-:W-:Y:S01]  /*6120*/  MOV R7, UR7 ;  /* 0x0000000700077c02 */ /* 0x004fe20008000f00 */
[----:B------:R-:W-:Y:S01]  /*6130*/  IMAD.U32 R6, RZ, RZ, UR6 ;  /* 0x00000006ff067e24 */ /* 0x000fe2000f8e00ff */
[----:B----4-:R-:W-:Y:S01]  /*6140*/  MOV R11, UR5 ;  /* 0x00000005000b7c02 */ /* 0x010fe20008000f00 */
[----:B------:R-:W-:Y:S02]  /*6150*/  IMAD.U32 R10, RZ, RZ, UR4 ;  /* 0x00000004ff0a7e24 */ /* 0x000fe4000f8e00ff */
[----:B------:R-:W-:Y:S07]  /*6160*/  LEPC R20, `(.L_x_116) ;  /* 0x000000001014794e */ /* 0x000fee0000000000 */
[----:B---3-5:R-:W-:Y:S05]  /*6170*/  CALL.ABS.NOINC R2 ;  /* 0x0000000002007343 */ /* 0x028fea0003c00000 */
.L_x_116:
[----:B------:R-:W-:Y:S01]  /*6180*/  LOP3.LUT P0, RZ, R72, 0x90, RZ, 0xc0, !PT ;  /* 0x0000009048ff7812 */ /* 0x000fe2000780c0ff */
[----:B------:R-:W-:Y:S11]  /*6190*/  BSSY.RECONVERGENT B6, `(.L_x_117) ;  /* 0x0000013000067945 */ /* 0x000ff60003800200 */
[----:B------:R-:W-:Y:S01]  /*61a0*/  @!UPT UIADD3 URZ, UPT, UPT, URZ, URZ, URZ ;  /* 0x000000fffffff290 */ /* 0x000fe2000fffe0ff */
[----:B------:R-:W-:Y:S05]  /*61b0*/  @!P0 BRA `(.L_x_118) ;  /* 0x0000000000408947 */ /* 0x000fea0003800000 */
        /* <DEDUP_REMOVED lines=16> */
.L_x_118:
[----:B------:R-:W-:Y:S05]  /*62c0*/  BSYNC.RECONVERGENT B6 ;  /* 0x0000000000067941 */ /* 0x000fea0003800200 */
.L_x_117:
[----:B------:R-:W-:Y:S01]  /*62d0*/  ISETP.NE.U32.AND P3, PT, R54, RZ, PT ;  /* 0x000000ff3600720c */ /* 0x000fe20003f65070 */
[----:B------:R-:W-:Y:S01]  /*62e0*/  UISETP.NE.AND UP1, UPT, UR44, URZ, UPT ;  /* 0x000000ff2c00728c */ /* 0x000fe2000bf25270 */
[----:B------:R-:W-:Y:S02]  /*62f0*/  ISETP.NE.U32.AND P4, PT, R50, RZ, PT ;  /* 0x000000ff3200720c */ /* 0x000fe40003f85070 */
[----:B------:R-:W-:Y:S02]  /*6300*/  ISETP.NE.AND.EX P3, PT, R55, RZ, PT, P3 ;  /* 0x000000ff3700720c */ /* 0x000fe40003f65330 */
[----:B------:R-:W-:Y:S02]  /*6310*/  PLOP3.LUT P1, PT, PT, PT, PT, 0x8, 0x80 ;  /* 0x000000000080781c */ /* 0x000fe40003f2e170 */
[----:B------:R-:W-:Y:S02]  /*6320*/  PLOP3.LUT P0, PT, PT, PT, UP1, 0x80, 0x8 ;  /* 0x000000000008781c */ /* 0x000fe40003f0f018 */
[----:B------:R-:W-:Y:S02]  /*6330*/  ISETP.NE.AND.EX P4, PT, R51, RZ, PT, P4 ;  /* 0x000000ff3300720c */ /* 0x000fe40003f85340 */
[----:B------:R-:W1:Y:S09]  /*6340*/  @UP1 LDCU.64 UR4, c[0x0][0x888] ;  /* 0x00011100ff0417ac */ /* 0x000e720008000a00 */
[----:B------:R-:W-:Y:S01]  /*6350*/  @P0 PLOP3.LUT P1, PT, P3, PT, PT, 0x80, 0x8 ;  /* 0x000000000008081c */ /* 0x000fe20001f2f070 */
[----:B-1----:R-:W-:Y:S04]  /*6360*/  @UP1 UISETP.NE.U32.AND UP0, UPT, UR4, URZ, UPT ;  /* 0x000000ff0400128c */ /* 0x002fe8000bf05070 */
[----:B------:R-:W-:Y:S04]  /*6370*/  @UP1 UISETP.NE.AND.EX UP0, UPT, UR5, URZ, UPT, UP0 ;  /* 0x000000ff0500128c */ /* 0x000fe8000bf05300 */
[----:B------:R-:W-:Y:S01]  /*6380*/  @UP1 USEL UR4, URZ, 0xffffffff, UP0 ;  /* 0xffffffffff041887 */ /* 0x000fe20008000000 */
[----:B------:R-:W-:Y:S11]  /*6390*/  @!P3 BRA `(.L_x_119) ;  /* 0x00000000002cb947 */ /* 0x000ff60003800000 */
[----:B------:R-:W-:Y:S01]  /*63a0*/  ISETP.NE.U32.AND P2, PT, R52, RZ, PT ;  /* 0x000000ff3400720c */ /* 0x000fe20003f45070 */
[----:B------:R-:W-:Y:S03]  /*63b0*/  IMAD.MOV.U32 R61, RZ, RZ, 0x1 ;  /* 0x00000001ff3d7424 */ /* 0x000fe600078e00ff */
[----:B------:R-:W-:Y:S11]  /*63c0*/  ISETP.NE.AND.EX P2, PT, R53, RZ, PT, P2 ;  /* 0x000000ff3500720c */ /* 0x000ff60003f45320 */
[----:B------:R-:W-:Y:S02]  /*63d0*/  @!UPT UIADD3 URZ, UPT, UPT, URZ, URZ, URZ ;  /* 0x000000fffffff290 */ /* 0x000fe4000fffe0ff */
[----:B------:R-:W1:Y:S01]  /*63e0*/  @P2 LDC.64 R2, c[0x0][0x888] ;  /* 0x00022200ff022b82 */ /* 0x000e620000000a00 */
[----:B------:R-:W-:Y:S04]  /*63f0*/  @P2 IMAD R0, R54, UR36, RZ ;  /* 0x0000002436002c24 */ /* 0x000fe8000f8e02ff */
[----:B-1----:R-:W-:Y:S04]  /*6400*/  @P2 IMAD.WIDE R2, R0, 0x4, R2 ;  /* 0x0000000400022825 */ /* 0x002fe800078e0202 */
[----:B------:R-:W-:Y:S01]  /*6410*/  HFMA2 R0, -RZ, RZ, 0, 5.9604644775390625e-08 ;  /* 0x00000001ff007431 */ /* 0x000fe200000001ff */
[----:B-----5:R1:W5:Y:S04]  /*6420*/  @P2 LDG.E R34, desc[UR40][R2.64] ;  /* 0x0000002802222981 */ /* 0x020368000c1e1900 */
[----:B------:R-:W-:Y:S01]  /*6430*/  @!P2 PRMT R61, R0, 0x7610, R61 ;  /* 0x00007610003da816 */ /* 0x000fe2000000003d */
[----:B-1----:R-:W2:Y:S06]  /*6440*/  @!P2 LDC R34, c[0x0][0x880] ;  /* 0x00022000ff22ab82 */ /* 0x002eac0000000800 */
.L_x_119:
[----:B------:R-:W-:Y:S05]  /*6450*/  @!P4 BRA `(.L_x_120) ;  /* 0x000000000020c947 */ /* 0x000fea0003800000 */
[----:B------:R-:W-:Y:S04]  /*6460*/  ISETP.NE.U32.AND P2, PT, R48, RZ, PT ;  /* 0x000000ff3000720c */ /* 0x000fe80003f45070 */
[----:B------:R-:W-:Y:S11]  /*6470*/  ISETP.NE.AND.EX P2, PT, R49, RZ, PT, P2 ;  /* 0x000000ff3100720c */ /* 0x000ff60003f45320 */
[----:B------:R-:W-:Y:S02]  /*6480*/  @!UPT UIADD3 URZ, UPT, UPT, URZ, URZ, URZ ;  /* 0x000000fffffff290 */ /* 0x000fe4000fffe0ff */
[----:B------:R-:W1:Y:S01]  /*6490*/  @P2 LDC.64 R2, c[0x0][0x8a8] ;  /* 0x00022a00ff022b82 */ /* 0x000e620000000a00 */
[----:B------:R-:W-:Y:S04]  /*64a0*/  @P2 IMAD R0, R50, UR36, RZ ;  /* 0x0000002432002c24 */ /* 0x000fe8000f8e02ff */
[----:B-1----:R-:W-:Y:S05]  /*64b0*/  @P2 IMAD.WIDE R2, R0, 0x4, R2 ;  /* 0x0000000400022825 */ /* 0x002fea00078e0202 */
[----:B-----5:R1:W5:Y:S02]  /*64c0*/  @P2 LDG.E R33, desc[UR40][R2.64] ;  /* 0x0000002802212981 */ /* 0x020364000c1e1900 */
[----:B-1----:R-:W3:Y:S02]  /*64d0*/  @!P2 LDC R33, c[0x0][0x8a0] ;  /* 0x00022800ff21ab82 */ /* 0x002ee40000000800 */
.L_x_120:
[----:B--2--5:R-:W-:Y:S01]  /*64e0*/  @P0 ISETP.NE.AND P4, PT, R34, RZ, PT ;  /* 0x000000ff2200020c */ /* 0x024fe20003f85270 */
[----:B------:R-:W-:Y:S01]  /*64f0*/  IMAD.U32 R0, RZ, RZ, UR4 ;  /* 0x00000004ff007e24 */ /* 0x000fe2000f8e00ff */
[----:B------:R-:W-:Y:S01]  /*6500*/  @P0 LOP3.LUT P2, RZ, R61, 0xff, RZ, 0xc0, !PT ;  /* 0x000000ff3dff0812 */ /* 0x000fe2000784c0ff */
[----:B------:R-:W-:Y:S01]  /*6510*/  BSSY B1, `(.L_x_121) ;  /* 0x000002f000017945 */ /* 0x000fe20003800000 */
[----:B------:R-:W-:Y:S02]  /*6520*/  @P0 SEL R2, RZ, 0xffffffff, P4 ;  /* 0xffffffffff020807 */ /* 0x000fe40002000000 */
[----:B------:R-:W-:Y:S02]  /*6530*/  CS2R R38, SRZ ;  /* 0x0000000000267805 */ /* 0x000fe4000001ff00 */
[----:B------:R-:W-:Y:S02]  /*6540*/  LEA R75, R31, UR43, 0x3 ;  /* 0x0000002b1f4b7c11 */ /* 0x000fe4000f8e18ff */
[----:B------:R-:W-:Y:S02]  /*6550*/  CS2R R36, SRZ ;  /* 0x0000000000247805 */ /* 0x000fe4000001ff00 */
[----:B------:R-:W-:Y:S02]  /*6560*/  @P1 SEL R2, R0, R2, !P2 ;  /* 0x0000000200021207 */ /* 0x000fe40005000000 */
[----:B------:R-:W-:Y:S02]  /*6570*/  SHF.L.U32 R4, R71, 0x1f, RZ ;  /* 0x0000001f47047819 */ /* 0x000fe400000006ff */
[----:B------:R-:W-:Y:S02]  /*6580*/  @P0 LOP3.LUT R2, R2, 0x1, RZ, 0xc0, !PT ;  /* 0x0000000102020812 */ /* 0x000fe400078ec0ff */
[----:B------:R-:W-:Y:S02]  /*6590*/  PLOP3.LUT P5, PT, PT, PT, PT, 0x8, 0x80 ;  /* 0x000000000080781c */ /* 0x000fe40003fae170 */
[----:B------:R-:W-:Y:S01]  /*65a0*/  ISETP.NE.U32.OR P1, PT, R2, 0x1, !P0 ;  /* 0x000000010200780c */ /* 0x000fe20004725470 */
[----:B------:R-:W-:Y:S11]  /*65b0*/  IMAD R2, R31, 0x10, R32 ;  /* 0x000000101f027824 */ /* 0x000ff600078e0220 */
[----:B------:R-:W-:Y:S01]  /*65c0*/  @!UPT UIADD3 URZ, UPT, UPT, URZ, URZ, URZ ;  /* 0x000000fffffff290 */ /* 0x000fe2000fffe0ff */
[----:B------:R-:W-:Y:S04]  /*65d0*/  @P1 SHF.L.U32 R0, R69, 0x1f, RZ ;  /* 0x0000001f45001819 */ /* 0x000fe800000006ff */
[----:B------:R-:W1:Y:S01]  /*65e0*/  @P1 SYNCS.PHASECHK.TRANS64.TRYWAIT P0, [UR43+0x160], R0 ;  /* 0x00016000ff0015a7 */ /* 0x000e62000800112b */
[----:B------:R2:W4:Y:S01]  /*65f0*/  SYNCS.PHASECHK.TRANS64.TRYWAIT P4, [R75+URZ+0x1a0], R4 ;  /* 0x0001a0044b0075a7 */ /* 0x00052200080811ff */
[----:B-1----:R-:W-:Y:S01]  /*6600*/  @P1 PLOP3.LUT P5, PT, P0, PT, PT, 0x8, 0x80 ;  /* 0x000000000080181c */ /* 0x002fe200007ae170 */
[----:B------:R-:W-:Y:S01]  /*6610*/  @!UPT UIADD3 URZ, UPT, UPT, URZ, URZ, URZ ;  /* 0x000000fffffff290 */ /* 0x000fe2000fffe0ff */
[----:B--2-4-:R-:W-:Y:S11]  /*6620*/  @!P1 BRA `(.L_x_122) ;  /* 0x0000000000749947 */ /* 0x014ff60003800000 */
[----:B------:R-:W-:Y:S01]  /*6630*/  ISETP.NE.U32.AND P0, PT, RZ, UR38, PT ;  /* 0x00000026ff007c0c */ /* 0x000fe2000bf05070 */
[----:B------:R-:W-:Y:S01]  /*6640*/  BSSY B0, `(.L_x_123) ;  /* 0x0000010000007945 */ /* 0x000fe20003800000 */
[----:B------:R-:W-:Y:S02]  /*6650*/  ISETP.NE.AND P2, PT, R34, RZ, PT ;  /* 0x000000ff2200720c */ /* 0x000fe40003f45270 */
[----:B------:R-:W-:Y:S02]  /*6660*/  CS2R R38, SRZ ;  /* 0x0000000000267805 */ /* 0x000fe4000001ff00 */
[----:B------:R-:W-:Y:S02]  /*6670*/  ISETP.NE.AND.EX P0, PT, RZ, UR39, PT, P0 ;  /* 0x00000027ff007c0c */ /* 0x000fe4000bf05300 */
[----:B------:R-:W-:Y:S02]  /*6680*/  CS2R R36, SRZ ;  /* 0x0000000000247805 */ /* 0x000fe4000001ff00 */
[----:B------:R-:W-:Y:S02]  /*6690*/  LOP3.LUT P1, RZ, R61, 0xff, RZ, 0xc0, !PT ;  /* 0x000000ff3dff7812 */ /* 0x000fe4000782c0ff */
[----:B------:R-:W-:Y:S02]  /*66a0*/  SEL R0, RZ, 0xffffffff, P2 ;  /* 0xffffffffff007807 */ /* 0x000fe40001000000 */
[----:B------:R-:W-:Y:S04]  /*66b0*/  SEL R3, RZ, 0xffffffff, P0 ;  /* 0xffffffffff037807 */ /* 0x000fe80000000000 */
[----:B------:R-:W-:Y:S04]  /*66c0*/  @P3 SEL R0, R3, R0, !P1 ;  /* 0x0000000003003207 */ /* 0x000fe80004800000 */
[----:B------:R-:W-:Y:S04]  /*66d0*/  LOP3.LUT R0, R0, 0x1, RZ, 0xc0, !PT ;  /* 0x0000000100007812 */ /* 0x000fe800078ec0ff */
[----:B------:R-:W-:Y:S01]  /*66e0*/  ISETP.NE.U32.AND P0, PT, R0, 0x1, PT ;  /* 0x000000010000780c */ /* 0x000fe20003f05070 */
[----:B------:R-:W-:Y:S01]  /*66f0*/  @!UPT UIADD3 URZ, UPT, UPT, URZ, URZ, URZ ;  /* 0x000000fffffff290 */ /* 0x000fe2000fffe0ff */
[----:B------:R-:W-:Y:S11]  /*6700*/  @!P5 BRA `(.L_x_124) ;  /* 0x00000000000cd947 */ /* 0x000ff60003800000 */
[----:B------:R-:W-:Y:S04]  /*6710*/  SHF.L.U32 R3, R69, 0x1f, RZ ;  /* 0x0000001f45037819 */ /* 0x000fe800000006ff */
[----:B------:R-:W1:Y:S02]  /*6720*/  SYNCS.PHASECHK.TRANS64.TRYWAIT P1, [UR43+0x160], R3 ;  /* 0x00016003ff0075a7 */ /* 0x000e64000802112b */
[----:B-1----:R-:W-:Y:S05]  /*6730*/  @!P1 BRA `(.L_x_125) ;  /* 0x0000001800509947 */ /* 0x002fea0003800000 */
.L_x_124:
[----:B------:R-:W-:Y:S05]  /*6740*/  BSYNC B0 ;  /* 0x0000000000007941 */ /* 0x000fea0003800000 */
.L_x_123:
[----:B------:R2:W4:Y:S01]  /*6750*/  @P0 LDS.128 R36, [R66+UR43+0x300] ;  /* 0x0003002b42240984 */ /* 0x0005220008000c00 */
[----:B------:R-:W-:Y:S01]  /*6760*/  UIADD3 UR4, UPT, UPT, UR43, 0x168, URZ ;  /* 0x000001682b047890 */ /* 0x000fe2000fffe0ff */
[----:B------:R-:W-:Y:S01]  /*6770*/  LOP3.LUT R69, R69, 0x1, RZ, 0x3c, !PT ;  /* 0x0000000145457812 */ /* 0x000fe200078e3cff */
[----:B------:R-:W-:Y:S01]  /*6780*/  @!PT LDS RZ, [RZ] ;  /* 0x00000000fffff984 */ /* 0x000fe20000000800 */
[----:B------:R-:W-:Y:S01]  /*6790*/  @!PT LDS RZ, [RZ] ;  /* 0x00000000fffff984 */ /* 0x000fe20000000800 */
[----:B------:R-:W-:Y:S01]  /*67a0*/  @!PT LDS RZ, [RZ] ;  /* 0x00000000fffff984 */ /* 0x000fe20000000800 */
[----:B------:R-:W-:Y:S01]  /*67b0*/  @!PT LDS RZ, [RZ] ;  /* 0x00000000fffff984 */ /* 0x000fe20000000800 */
[----:B------:R5:W-:Y:S06]  /*67c0*/  MEMBAR.ALL.CTA ;  /* 0x0000000000007992 */ /* 0x000bec0000008000 */
[----:B-----5:R-:W5:Y:S01]  /*67d0*/  FENCE.VIEW.ASYNC.S ;  /* 0x00000000000073c6 */ /* 0x020f620000000000 */
[----:B------:R-:W-:Y:S09]  /*67e0*/  UPRMT UR4, UR37, 0x654, UR4 ;  /* 0x0000065425047896 */ /* 0x000ff20008000004 */
[----:B-----5:R-:W-:Y:S03]  /*67f0*/  SYNCS.ARRIVE.TRANS64.RED.A1T0 RZ, [UR4], RZ ;  /* 0x000000ffffff79a7 */ /* 0x020fe60008100404 */
.L_x_122:
[----:B------:R-:W-:Y:S05]  /*6800*/  BSYNC B1 ;  /* 0x0000000000017941 */ /* 0x000fea0003800000 */
.L_x_121:
[----:B-1----:R-:W-:Y:S04]  /*6810*/  SHF.R.U32.HI R0, RZ, 0x15, R2 ;  /* 0x00000015ff007819 */ /* 0x002fe80000011602 */
[----:B------:R-:W-:Y:S01]  /*6820*/  LOP3.LUT P0, RZ, R0, 0x3, R67, 0x48, !PT ;  /* 0x0000000300ff7812 */ /* 0x000fe20007804843 */
[----:B------:R-:W-:Y:S01]  /*6830*/  @!UPT UIADD3 URZ, UPT, UPT, URZ, URZ, URZ ;  /* 0x000000fffffff290 */ /* 0x000fe2000fffe0ff */
[----:B------:R-:W-:Y:S11]  /*6840*/  @P4 BRA `(.L_x_126) ;  /* 0x0000000000084947 */ /* 0x000ff60003800000 */
[----:B------:R-:W1:Y:S02]  /*6850*/  SYNCS.PHASECHK.TRANS64.TRYWAIT P1, [R75+URZ+0x1a0], R4 ;  /* 0x0001a0044b0075a7 */ /* 0x000e6400080211ff */
[----:B-1----:R-:W-:Y:S05]  /*6860*/  @!P1 BRA `(.L_x_127) ;  /* 0x00000018001c9947 */ /* 0x002fea0003800000 */
.L_x_126:
[----:B------:R-:W-:Y:S05]  /*6870*/  @!P0 BRA `(.L_x_128) ;  /* 0x0000000000408947 */ /* 0x000fea0003800000 */
[----:B------:R-:W1:Y:S01]  /*6880*/  LDCU.64 UR8, c[0x4][0x70] ;  /* 0x01000e00ff0877ac */ /* 0x000e620008000a00 */
[----:B------:R-:W-:Y:S01]  /*6890*/  MOV R15, 0x0 ;  /* 0x00000000000f7802 */ /* 0x000fe20000000f00 */
[----:B------:R-:W-:Y:S02]  /*68a0*/  HFMA2 R12, -RZ, RZ, 0, 5.9604644775390625e-08 ;  /* 0x00000001ff0c7431 */ /* 0x000fe400000001ff */
[----:B------:R-:W-:Y:S02]  /*68b0*/  IMAD.MOV.U32 R8, RZ, RZ, 0x192 ;  /* 0x00000192ff087424 */ /* 0x000fe400078e00ff */
[----:B------:R-:W-:Y:S01]  /*68c0*/  IMAD.MOV.U32 R13, RZ, RZ, RZ ;  /* 0x000000ffff0d7224 */ /* 0x000fe200078e00ff */
[----:B------:R-:W5:Y:S01]  /*68d0*/  LDCU.64 UR6, c[0x4][0x78] ;  /* 0x01000f00ff0677ac */ /* 0x000f620008000a00 */
[----:B------:R-:W2:Y:S01]  /*68e0*/  LDC.64 R14, c[0x4][R15] ;  /* 0x010000000f0e7b82 */ /* 0x000ea20000000a00 */
[----:B------:R-:W3:Y:S01]  /*68f0*/  LDCU.64 UR4, c[0x4][0x10] ;  /* 0x01000200ff0477ac */ /* 0x000ee20008000a00 */
[----:B-1----:R-:W-:Y:S01]  /*6900*/  MOV R5, UR9 ;  /* 0x0000000900057c02 */ /* 0x002fe20008000f00 */
[----:B------:R-:W-:Y:S01]  /*6910*/  IMAD.U32 R4, RZ, RZ, UR8 ;  /* 0x00000008ff047e24 */ /* 0x000fe2000f8e00ff */
[----:B-----5:R-:W-:Y:S01]  /*6920*/  MOV R7, UR7 ;  /* 0x0000000700077c02 */ /* 0x020fe20008000f00 */
[----:B------:R-:W-:Y:S01]  /*6930*/  IMAD.U32 R6, RZ, RZ, UR6 ;  /* 0x00000006ff067e24 */ /* 0x000fe2000f8e00ff */
[----:B---3--:R-:W-:Y:S01]  /*6940*/  MOV R11, UR5 ;  /* 0x00000005000b7c02 */ /* 0x008fe20008000f00 */
[----:B------:R-:W-:Y:S02]  /*6950*/  IMAD.U32 R10, RZ, RZ, UR4 ;  /* 0x00000004ff0a7e24 */ /* 0x000fe4000f8e00ff */
[----:B------:R-:W-:Y:S07]  /*6960*/  LEPC R20, `(.L_x_128) ;  /* 0x000000001014794e */ /* 0x000fee0000000000 */
[----:B--2-4-:R-:W-:Y:S05]  /*6970*/  CALL.ABS.NOINC R14 ;  /* 0x000000000e007343 */ /* 0x014fea0003c00000 */
.L_x_128:
[----:B------:R-:W-:Y:S01]  /*6980*/  LOP3.LUT P0, RZ, R65, 0x60, RZ, 0xc0, !PT ;  /* 0x0000006041ff7812 */ /* 0x000fe2000780c0ff */
[----:B------:R-:W-:Y:S05]  /*6990*/  WARPSYNC.ALL ;  /* 0x0000000000007948 */ /* 0x000fea0003800000 */
[----:B------:R-:W-:Y:S01]  /*69a0*/  R2UR UR4, R2 ;  /* 0x00000000020472ca */ /* 0x000fe200000e0000 */
[C---:B----4-:R-:W-:Y:S01]  /*69b0*/  IMAD.SHL.U32 R44, R37.reuse, 0x100, RZ ;  /* 0x00000100252c7824 */ /* 0x050fe200078e00ff */
[C---:B------:R-:W-:Y:S01]  /*69c0*/  SHF.L.U32 R2, R36.reuse, 0x10, RZ ;  /* 0x0000001024027819 */ /* 0x040fe200000006ff */
[----:B------:R-:W-:Y:S01]  /*69d0*/  BSSY.RECONVERGENT B0, `(.L_x_129) ;  /* 0x000005e000007945 */ /* 0x000fe20003800200 */
[C---:B------:R-:W-:Y:S02]  /*69e0*/  PRMT R0, R36.reuse, 0x8880, RZ ;  /* 0x0000888024007816 */ /* 0x040fe400000000ff */
[----:B------:R-:W-:Y:S02]  /*69f0*/  SHF.L.U32 R3, R36, 0x8, RZ ;  /* 0x0000000824037819 */ /* 0x000fe400000006ff */
[----:B------:R-:W-:Y:S02]  /*6a00*/  SHF.R.S32.HI R2, RZ, 0x18, R2 ;  /* 0x00000018ff027819 */ /* 0x000fe40000011402 */
[----:B------:R-:W-:Y:S02]  /*6a10*/  PRMT R46, R37, 0x8880, RZ ;  /* 0x00008880252e7816 */ /* 0x000fe400000000ff */
[----:B------:R-:W-:Y:S01]  /*6a20*/  SHF.R.S32.HI R3, RZ, 0x18, R3 ;  /* 0x00000018ff037819 */ /* 0x000fe20000011403 */
[----:B------:R-:W1:Y:S01]  /*6a30*/  LDTM.x16 R4, tmem[UR4] ;  /* 0x00000004000479ee */ /* 0x000e620008240000 */
[----:B------:R-:W-:Y:S01]  /*6a40*/  NOP ;  /* 0x0000000000007918 */ /* 0x000fe20000000000 */
[----:B------:R-:W-:Y:S02]  /*6a50*/  IADD3 R75, PT, PT, R75, 0x1c0, RZ ;  /* 0x000001c04b4b7810 */ /* 0x000fe40007ffe0ff */
[----:B------:R-:W-:Y:S02]  /*6a60*/  SHF.R.S32.HI R20, RZ, 0x18, R36 ;  /* 0x00000018ff147819 */ /* 0x000fe40000011424 */
[----:B------:R-:W-:Y:S02]  /*6a70*/  LOP3.LUT R75, R75, 0xfefffff8, RZ, 0xc0, !PT ;  /* 0xfefffff84b4b7812 */ /* 0x000fe400078ec0ff */
[----:B------:R-:W-:Y:S02]  /*6a80*/  SHF.L.U32 R45, R37, 0x10, RZ ;  /* 0x00000010252d7819 */ /* 0x000fe400000006ff */
[----:B-1----:R1:W-:Y:S01]  /*6a90*/  SYNCS.ARRIVE.TRANS64.RED.A1T0 RZ, [R75+URZ], RZ ;  /* 0x000000ff4bff79a7 */ /* 0x0023e200081004ff */
[C---:B------:R-:W-:Y:S02]  /*6aa0*/  PRMT R43, R38.reuse, 0x8880, RZ ;  /* 0x00008880262b7816 */ /* 0x040fe400000000ff */
[----:B------:R-:W-:Y:S02]  /*6ab0*/  SHF.R.S32.HI R21, RZ, 0x18, R37 ;  /* 0x00000018ff157819 */ /* 0x000fe40000011425 */
[C---:B------:R-:W-:Y:S02]  /*6ac0*/  SHF.L.U32 R42, R38.reuse, 0x10, RZ ;  /* 0x00000010262a7819 */ /* 0x040fe400000006ff */
[----:B------:R-:W-:Y:S02]  /*6ad0*/  SHF.R.S32.HI R35, RZ, 0x18, R38 ;  /* 0x00000018ff237819 */ /* 0x000fe40000011426 */
[C---:B------:R-:W-:Y:S02]  /*6ae0*/  PRMT R40, R39.reuse, 0x8880, RZ ;  /* 0x0000888027287816 */ /* 0x040fe400000000ff */
[----:B------:R-:W-:Y:S02]  /*6af0*/  SHF.L.U32 R37, R39, 0x8, RZ ;  /* 0x0000000827257819 */ /* 0x000fe400000006ff */
[----:B------:R-:W-:Y:S01]  /*6b00*/  SHF.R.S32.HI R36, RZ, 0x18, R39 ;  /* 0x00000018ff247819 */ /* 0x000fe20000011427 */
[C---:B---3--:R-:W-:Y:S01]  /*6b10*/  IMAD R4, R33.reuse, R4, RZ ;  /* 0x0000000421047224 */ /* 0x048fe200078e02ff */
[----:B------:R-:W-:Y:S01]  /*6b20*/  SHF.L.U32 R41, R38, 0x8, RZ ;  /* 0x0000000826297819 */ /* 0x000fe200000006ff */
[----:B------:R-:W-:Y:S01]  /*6b30*/  IMAD R5, R33, R5, RZ ;  /* 0x0000000521057224 */ /* 0x000fe200078e02ff */
[----:B------:R-:W-:Y:S01]  /*6b40*/  IADD3 R31, PT, PT, R31, 0x1, RZ ;  /* 0x000000011f1f7810 */ /* 0x000fe20007ffe0ff */
[C---:B------:R-:W-:Y:S02]  /*6b50*/  IMAD R6, R33.reuse, R6, RZ ;  /* 0x0000000621067224 */ /* 0x040fe400078e02ff */
[----:B------:R-:W-:Y:S01]  /*6b60*/  IMAD R4, R0, R34, R4 ;  /* 0x0000002200047224 */ /* 0x000fe200078e0204 */
[----:B------:R-:W-:Y:S01]  /*6b70*/  MOV R0, R46 ;  /* 0x0000002e00007202 */ /* 0x000fe20000000f00 */
[----:B------:R-:W-:Y:S02]  /*6b80*/  IMAD R7, R33, R7, RZ ;  /* 0x0000000721077224 */ /* 0x000fe400078e02ff */
[-C--:B------:R-:W-:Y:S01]  /*6b90*/  IMAD R5, R2, R34.reuse, R5 ;  /* 0x0000002202057224 */ /* 0x080fe200078e0205 */
[----:B------:R-:W-:Y:S01]  /*6ba0*/  SHF.R.S32.HI R2, RZ, 0x18, R45 ;  /* 0x00000018ff027819 */ /* 0x000fe2000001142d */
[----:B------:R-:W-:Y:S01]  /*6bb0*/  IMAD R6, R3, R34, R6 ;  /* 0x0000002203067224 */ /* 0x000fe200078e0206 */
[----:B------:R-:W-:Y:S01]  /*6bc0*/  SHF.R.S32.HI R3, RZ, 0x18, R44 ;  /* 0x00000018ff037819 */ /* 0x000fe2000001142c */
[C---:B------:R-:W-:Y:S02]  /*6bd0*/  IMAD R8, R33.reuse, R8, RZ ;  /* 0x0000000821087224 */ /* 0x040fe400078e02ff */
[----:B------:R-:W-:Y:S02]  /*6be0*/  IMAD R7, R20, R34, R7 ;  /* 0x0000002214077224 */ /* 0x000fe400078e0207 */
[C---:B------:R-:W-:Y:S02]  /*6bf0*/  IMAD R9, R33.reuse, R9, RZ ;  /* 0x0000000921097224 */ /* 0x040fe400078e02ff */
[----:B------:R-:W-:Y:S01]  /*6c00*/  IMAD R10, R33, R10, RZ ;  /* 0x0000000a210a7224 */ /* 0x000fe200078e02ff */
[----:B------:R-:W-:Y:S01]  /*6c10*/  I2IP.S8.S32.SAT R7, R7, R6, RZ ;  /* 0x0000000607077239 */ /* 0x000fe200000014ff */
[----:B------:R-:W-:Y:S01]  /*6c20*/  IMAD R8, R0, R34, R8 ;  /* 0x0000002200087224 */ /* 0x000fe200078e0208 */
[----:B------:R-:W-:Y:S01]  /*6c30*/  SHF.R.S32.HI R6, RZ, 0x18, R37 ;  /* 0x00000018ff067819 */ /* 0x000fe20000011425 */
[----:B------:R-:W-:Y:S01]  /*6c40*/  IMAD R11, R33, R11, RZ ;  /* 0x0000000b210b7224 */ /* 0x000fe200078e02ff */
[----:B------:R-:W-:Y:S01]  /*6c50*/  I2IP.S8.S32.SAT R4, R5, R4, R7 ;  /* 0x0000000405047239 */ /* 0x000fe20000001407 */
[----:B------:R-:W-:Y:S01]  /*6c60*/  IMAD R9, R2, R34, R9 ;  /* 0x0000002202097224 */ /* 0x000fe200078e0209 */
[----:B------:R-:W-:Y:S01]  /*6c70*/  SHF.R.S32.HI R2, RZ, 0x18, R42 ;  /* 0x00000018ff027819 */ /* 0x000fe2000001142a */
[----:B------:R-:W-:Y:S02]  /*6c80*/  IMAD R12, R33, R12, RZ ;  /* 0x0000000c210c7224 */ /* 0x000fe400078e02ff */
[----:B------:R-:W-:Y:S02]  /*6c90*/  IMAD.MOV.U32 R0, RZ, RZ, R43 ;  /* 0x000000ffff007224 */ /* 0x000fe400078e002b */
[-C--:B------:R-:W-:Y:S02]  /*6ca0*/  IMAD R10, R3, R34.reuse, R10 ;  /* 0x00000022030a7224 */ /* 0x080fe400078e020a */
[-C--:B------:R-:W-:Y:S02]  /*6cb0*/  IMAD R11, R21, R34.reuse, R11 ;  /* 0x00000022150b7224 */ /* 0x080fe400078e020b */
[----:B------:R-:W-:Y:S02]  /*6cc0*/  IMAD R13, R33, R13, RZ ;  /* 0x0000000d210d7224 */ /* 0x000fe400078e02ff */
[----:B------:R-:W-:Y:S01]  /*6cd0*/  IMAD R12, R0, R34, R12 ;  /* 0x00000022000c7224 */ /* 0x000fe200078e020c */
[----:B------:R-:W-:Y:S01]  /*6ce0*/  SHF.R.S32.HI R0, RZ, 0x18, R41 ;  /* 0x00000018ff007819 */ /* 0x000fe20000011429 */
[----:B------:R-:W-:Y:S01]  /*6cf0*/  IMAD.U32 R38, R39, 0x10000, RZ ;  /* 0x0001000027267824 */ /* 0x000fe200078e00ff */
[----:B------:R-:W-:Y:S01]  /*6d00*/  I2IP.S8.S32.SAT R5, R11, R10, RZ ;  /* 0x0000000a0b057239 */ /* 0x000fe200000014ff */
[C---:B------:R-:W-:Y:S02]  /*6d10*/  IMAD R14, R33.reuse, R14, RZ ;  /* 0x0000000e210e7224 */ /* 0x040fe400078e02ff */
[----:B------:R-:W-:Y:S01]  /*6d20*/  IMAD R15, R33, R15, RZ ;  /* 0x0000000f210f7224 */ /* 0x000fe200078e02ff */
[----:B------:R-:W-:Y:S01]  /*6d30*/  I2IP.S8.S32.SAT R5, R9, R8, R5 ;  /* 0x0000000809057239 */ /* 0x000fe20000001405 */
[----:B------:R-:W-:Y:S01]  /*6d40*/  IMAD R13, R2, R34, R13 ;  /* 0x00000022020d7224 */ /* 0x000fe200078e020d */
[----:B------:R-:W-:Y:S01]  /*6d50*/  MOV R2, R40 ;  /* 0x0000002800027202 */ /* 0x000fe20000000f00 */
[C---:B------:R-:W-:Y:S01]  /*6d60*/  IMAD R16, R33.reuse, R16, RZ ;  /* 0x0000001021107224 */ /* 0x040fe200078e02ff */
[----:B------:R-:W-:Y:S01]  /*6d70*/  SHF.R.S32.HI R3, RZ, 0x18, R38 ;  /* 0x00000018ff037819 */ /* 0x000fe20000011426 */
[-C--:B------:R-:W-:Y:S02]  /*6d80*/  IMAD R14, R0, R34.reuse, R14 ;  /* 0x00000022000e7224 */ /* 0x080fe400078e020e */
[----:B------:R-:W-:Y:S02]  /*6d90*/  IMAD R17, R33, R17, RZ ;  /* 0x0000001121117224 */ /* 0x000fe400078e02ff */
[-C--:B------:R-:W-:Y:S02]  /*6da0*/  IMAD R15, R35, R34.reuse, R15 ;  /* 0x00000022230f7224 */ /* 0x080fe400078e020f */
[----:B------:R-:W-:Y:S02]  /*6db0*/  IMAD R16, R2, R34, R16 ;  /* 0x0000002202107224 */ /* 0x000fe400078e0210 */
[----:B------:R-:W-:Y:S02]  /*6dc0*/  IMAD R18, R33, R18, RZ ;  /* 0x0000001221127224 */ /* 0x000fe400078e02ff */
[-C--:B------:R-:W-:Y:S02]  /*6dd0*/  IMAD R17, R3, R34.reuse, R17 ;  /* 0x0000002203117224 */ /* 0x080fe400078e0211 */
[----:B------:R-:W-:Y:S02]  /*6de0*/  IMAD R19, R33, R19, RZ ;  /* 0x0000001321137224 */ /* 0x000fe400078e02ff */
[----:B------:R-:W-:Y:S01]  /*6df0*/  IMAD R18, R6, R34, R18 ;  /* 0x0000002206127224 */ /* 0x000fe200078e0212 */
[----:B------:R-:W-:Y:S01]  /*6e00*/  I2IP.S8.S32.SAT R6, R15, R14, RZ ;  /* 0x0000000e0f067239 */ /* 0x000fe200000014ff */
[----:B------:R-:W-:Y:S03]  /*6e10*/  IMAD R19, R36, R34, R19 ;  /* 0x0000002224137224 */ /* 0x000fe600078e0213 */
[----:B------:R-:W-:Y:S02]  /*6e20*/  I2IP.S8.S32.SAT R6, R13, R12, R6 ;  /* 0x0000000c0d067239 */ /* 0x000fe40000001406 */
[----:B------:R-:W-:Y:S04]  /*6e30*/  I2IP.S8.S32.SAT R7, R19, R18, RZ ;  /* 0x0000001213077239 */ /* 0x000fe800000014ff */
[----:B------:R-:W-:Y:S05]  /*6e40*/  I2IP.S8.S32.SAT R7, R17, R16, R7 ;  /* 0x0000001011077239 */ /* 0x000fea0000001407 */
[----:B------:R1:W-:Y:S01]  /*6e50*/  STS.128 [R66+UR43+0xb00], R4 ;  /* 0x000b000442007988 */ /* 0x0003e20008000c2b */
[----:B------:R-:W-:Y:S01]  /*6e60*/  @!PT LDS RZ, [RZ] ;  /* 0x00000000fffff984 */ /* 0x000fe20000000800 */
[----:B------:R-:W-:Y:S01]  /*6e70*/  @!PT LDS RZ, [RZ] ;  /* 0x00000000fffff984 */ /* 0x000fe20000000800 */
[----:B------:R-:W-:Y:S01]  /*6e80*/  @!PT LDS RZ, [RZ] ;  /* 0x00000000fffff984 */ /* 0x000fe20000000800 */
[----:B------:R-:W-:Y:S01]  /*6e90*/  @!PT LDS RZ, [RZ] ;  /* 0x00000000fffff984 */ /* 0x000fe20000000800 */
[----:B------:R3:W-:Y:S07]  /*6ea0*/  MEMBAR.ALL.CTA ;  /* 0x0000000000007992 */ /* 0x0007ee0000008000 */
[----:B---3--:R-:W3:Y:S02]  /*6eb0*/  FENCE.VIEW.ASYNC.S ;  /* 0x00000000000073c6 */ /* 0x008ee40000000000 */
[----:B---3--:R-:W-:Y:S06]  /*6ec0*/  BAR.SYNC.DEFER_BLOCKING 0x1, 0x80 ;  /* 0x0042000000007b1d */ /* 0x008fec0000010000 */
[----:B------:R-:W-:Y:S05]  /*6ed0*/  @P0 BRA `(.L_x_130) ;  /* 0x0000000000340947 */ /* 0x000fea0003800000 */
[----:B------:R-:W-:Y:S01]  /*6ee0*/  UIADD3 UR12, UPT, UPT, UR43, 0xb00, URZ ;  /* 0x00000b002b0c7890 */ /* 0x000fe2000fffe0ff */
[----:B------:R-:W-:Y:S01]  /*6ef0*/  R2UR UR9, R60 ;  /* 0x000000003c0972ca */ /* 0x000fe200000e0000 */
[----:B------:R-:W-:Y:S01]  /*6f00*/  UIADD3 UR10, UP0, UPT, UR46, 0x680, URZ ;  /* 0x000006802e0a7890 */ /* 0x000fe2000ff1e0ff */
[----:B------:R-:W-:Y:S01]  /*6f10*/  R2UR UR8, R59 ;  /* 0x000000003b0872ca */ /* 0x000fe200000e0000 */
[----:B------:R-:W-:Y:S02]  /*6f20*/  UMOV UR7, UR36 ;  /* 0x0000002400077c82 */ /* 0x000fe40008000000 */
[----:B------:R-:W-:Y:S01]  /*6f30*/  IMAD.U32 R72, RZ, RZ, UR12 ;  /* 0x0000000cff487e24 */ /* 0x000fe2000f8e00ff */
[----:B------:R-:W-:Y:S04]  /*6f40*/  UIADD3.X UR11, UPT, UPT, URZ, UR47, URZ, UP0, !UPT ;  /* 0x0000002fff0b7290 */ /* 0x000fe800087fe4ff */
[----:B------:R-:W-:Y:S03]  /*6f50*/  R2UR UR4, R72 ;  /* 0x00000000480472ca */ /* 0x000fe600000e0000 */
[----:B------:R-:W-:Y:S02]  /*6f60*/  USHF.L.U32 UR5, UR9, 0x5, URZ ;  /* 0x0000000509057899 */ /* 0x000fe400080006ff */
[----:B------:R-:W-:Y:S09]  /*6f70*/  USHF.L.U32 UR6, UR8, 0x6, URZ ;  /* 0x0000000608067899 */ /* 0x000ff200080006ff */
[----:B------:R3:W-:Y:S01]  /*6f80*/  UTMASTG.3D [UR4], [UR10] ;  /* 0x000000040a0073b5 */ /* 0x0007e20008010000 */
[----:B------:R0:W-:Y:S01]  /*6f90*/  UTMACMDFLUSH ;  /* 0x00000000000079b7 */ /* 0x0001e20000000000 */
[----:B---3--:R-:W-:Y:S04]  /*6fa0*/  DEPBAR.LE SB0, 0x0 ;  /* 0x000080000000791a */ /* 0x008fe80000000000 */
.L_x_130:
[----:B------:R-:W-:Y:S05]  /*6fb0*/  BSYNC.RECONVERGENT B0 ;  /* 0x0000000000007941 */ /* 0x000fea0003800200 */
.L_x_129:
[----:B------:R-:W-:Y:S01]  /*6fc0*/  BAR.SYNC.DEFER_BLOCKING 0x1, 0x80 ;  /* 0x0042000000007b1d */ /* 0x000fe20000010000 */
[----:B------:R-:W-:Y:S01]  /*6fd0*/  ISETP.NE.AND P2, PT, R73, RZ, PT ;  /* 0x000000ff4900720c */ /* 0x000fe20003f45270 */
[----:B------:R-:W-:Y:S01]  /*6fe0*/  IMAD.IADD R60, R29, 0x1, R47 ;  /* 0x000000011d3c7824 */ /* 0x000fe200078e022f */
[----:B------:R-:W-:Y:S01]  /*6ff0*/  ISETP.NE.AND P0, PT, R74, 0x2, PT ;  /* 0x000000024a00780c */ /* 0x000fe20003f05270 */
[----:B------:R-:W-:Y:S01]  /*7000*/  IMAD.IADD R59, R30, 0x1, R58 ;  /* 0x000000011e3b7824 */ /* 0x000fe200078e023a */
[----:B------:R-:W-:Y:S02]  /*7010*/  ISETP.NE.AND P1, PT, R31, 0x4, PT ;  /* 0x000000041f00780c */ /* 0x000fe40003f25270 */
[----:B------:R-:W-:Y:S02]  /*7020*/  SEL R2, RZ, 0x1, P0 ;  /* 0x00000001ff027807 */ /* 0x000fe40000000000 */
[----:B------:R-:W-:Y:S02]  /*7030*/  SEL R0, RZ, 0x1, P1 ;  /* 0x00000001ff007807 */ /* 0x000fe40000800000 */
[----:B------:R-:W-:Y:S02]  /*7040*/  LOP3.LUT R70, R70, R2, RZ, 0x3c, !PT ;  /* 0x0000000246467212 */ /* 0x000fe400078e3cff */
[----:B------:R-:W-:Y:S02]  /*7050*/  LOP3.LUT R71, R71, R0, RZ, 0x3c, !PT ;  /* 0x0000000047477212 */ /* 0x000fe400078e3cff */
[----:B------:R-:W-:Y:S02]  /*7060*/  @P2 R2UR UR36, R68 ;  /* 0x00000000442422ca */ /* 0x000fe400000e0000 */
[----:B------:R-:W-:Y:S02]  /*7070*/  SEL R74, R74, RZ, P0 ;  /* 0x000000ff4a4a7207 */ /* 0x000fe40000000000 */
[----:B------:R-:W-:Y:S01]  /*7080*/  SEL R31, R31, RZ, P1 ;  /* 0x000000ff1f1f7207 */ /* 0x000fe20000800000 */
[----:B------:R-:W-:Y:S10]  /*7090*/  @P2 BRA `(.L_x_131) ;  /* 0xffffffe800ac2947 */ /* 0x000ff4000383ffff */
[----:B------:R-:W-:Y:S05]  /*70a0*/  EXIT ;  /* 0x000000000000794d */ /* 0x000fea0003800000 */
.L_x_25:
[----:B--2---:R2:W4:Y:S02]  /*70b0*/  SYNCS.PHASECHK.TRANS64.TRYWAIT P0, [R2+URZ+0x1f0], R3 ;  /* 0x0001f003020075a7 */ /* 0x00452400080011ff */
[----:B----4-:R-:W-:Y:S05]  /*70c0*/  @!P0 NANOSLEEP.SYNCS 0x989680 ;  /* 0x009896800000895d */ /* 0x010fea0003900000 */
[----:B------:R-:W4:Y:S02]  /*70d0*/  @!P0 SYNCS.PHASECHK.TRANS64 P0, [R2+URZ+0x1f0], R3 ;  /* 0x0001f003020085a7 */ /* 0x000f2400080010ff */
[----:B----4-:R-:W-:Y:S05]  /*70e0*/  @!P0 BRA `(.L_x_25) ;  /* 0xfffffffc00f08947 */ /* 0x010fea000383ffff */
[----:B------:R-:W-:Y:S05]  /*70f0*/  BRA `(.L_x_132) ;  /* 0xffffffa800487947 */ /* 0x000fea000383ffff */
.L_x_28:
[----:B------:R-:W-:-:S07]  /*7100*/  MOV R2, UR33 ;  /* 0x0000002100027c02 */ /* 0x000fce0008000f00 */
.L_x_133:
[----:B-1----:R1:W2:Y:S02]  /*7110*/  SYNCS.PHASECHK.TRANS64.TRYWAIT P0, [R2+URZ+0xb0], R4 ;  /* 0x0000b004020075a7 */ /* 0x0022a400080011ff */
[----:B--2---:R-:W-:Y:S05]  /*7120*/  @!P0 NANOSLEEP.SYNCS 0x989680 ;  /* 0x009896800000895d */ /* 0x004fea0003900000 */
[----:B------:R-:W2:Y:S02]  /*7130*/  @!P0 SYNCS.PHASECHK.TRANS64 P0, [R2+URZ+0xb0], R4 ;  /* 0x0000b004020085a7 */ /* 0x000ea400080010ff */
[----:B--2---:R-:W-:Y:S05]  /*7140*/  @!P0 BRA `(.L_x_133) ;  /* 0xfffffffc00f08947 */ /* 0x004fea000383ffff */
[----:B------:R-:W-:Y:S05]  /*7150*/  BRA `(.L_x_27) ;  /* 0xffffffa800b07947 */ /* 0x000fea000383ffff */
.L_x_35:
[----:B-1----:R-:W-:-:S07]  /*7160*/  MOV R2, UR17 ;  /* 0x0000001100027c02 */ /* 0x002fce0008000f00 */
.L_x_134:
[----:B-1----:R1:W2:Y:S02]  /*7170*/  SYNCS.PHASECHK.TRANS64.TRYWAIT P0, [R2+URZ+0xb0], R4 ;  /* 0x0000b004020075a7 */ /* 0x0022a400080011ff */
[----:B--2---:R-:W-:Y:S05]  /*7180*/  @!P0 NANOSLEEP.SYNCS 0x989680 ;  /* 0x009896800000895d */ /* 0x004fea0003900000 */
[----:B------:R-:W2:Y:S02]  /*7190*/  @!P0 SYNCS.PHASECHK.TRANS64 P0, [R2+URZ+0xb0], R4 ;  /* 0x0000b004020085a7 */ /* 0x000ea400080010ff */
[----:B--2---:R-:W-:Y:S05]  /*71a0*/  @!P0 BRA `(.L_x_134) ;  /* 0xfffffffc00f08947 */ /* 0x004fea000383ffff */
[----:B------:R-:W-:Y:S05]  /*71b0*/  BRA `(.L_x_34) ;  /* 0xffffffac006c7947 */ /* 0x000fea000383ffff */
.L_x_40:
[----:B-1----:R1:W2:Y:S02]  /*71c0*/  SYNCS.PHASECHK.TRANS64.TRYWAIT P0, [R2+URZ+0x180], R3 ;  /* 0x00018003020075a7 */ /* 0x0022a400080011ff */
[----:B--2---:R-:W-:Y:S05]  /*71d0*/  @!P0 NANOSLEEP.SYNCS 0x989680 ;  /* 0x009896800000895d */ /* 0x004fea0003900000 */
[----:B------:R-:W2:Y:S02]  /*71e0*/  @!P0 SYNCS.PHASECHK.TRANS64 P0, [R2+URZ+0x180], R3 ;  /* 0x00018003020085a7 */ /* 0x000ea400080010ff */
[----:B--2---:R-:W-:Y:S05]  /*71f0*/  @!P0 BRA `(.L_x_40) ;  /* 0xfffffffc00f08947 */ /* 0x004fea000383ffff */
[----:B------:R-:W-:Y:S05]  /*7200*/  BRA `(.L_x_135) ;  /* 0xffffffb000107947 */ /* 0x000fea000383ffff */
.L_x_44:
[----:B---3--:R-:W-:-:S07]  /*7210*/  MOV R0, UR5 ;  /* 0x0000000500007c02 */ /* 0x008fce0008000f00 */
.L_x_136:
[----:B-1----:R1:W2:Y:S02]  /*7220*/  SYNCS.PHASECHK.TRANS64.TRYWAIT P0, [R0+URZ], R2 ;  /* 0x00000002000075a7 */ /* 0x0022a400080011ff */
[----:B--2---:R-:W-:Y:S05]  /*7230*/  @!P0 NANOSLEEP.SYNCS 0x989680 ;  /* 0x009896800000895d */ /* 0x004fea0003900000 */
[----:B------:R-:W2:Y:S02]  /*7240*/  @!P0 SYNCS.PHASECHK.TRANS64 P0, [R0+URZ], R2 ;  /* 0x00000002000085a7 */ /* 0x000ea400080010ff */
[----:B--2---:R-:W-:Y:S05]  /*7250*/  @!P0 BRA `(.L_x_136) ;  /* 0xfffffffc00f08947 */ /* 0x004fea000383ffff */
[----:B------:R-:W-:Y:S05]  /*7260*/  BRA `(.L_x_137) ;  /* 0xffffffb400807947 */ /* 0x000fea000383ffff */
.L_x_45:
[----:B---3--:R-:W-:-:S07]  /*7270*/  MOV R0, UR5 ;  /* 0x0000000500007c02 */ /* 0x008fce0008000f00 */
.L_x_138:
[----:B-1----:R1:W2:Y:S02]  /*7280*/  SYNCS.PHASECHK.TRANS64.TRYWAIT P0, [R0+URZ], R3 ;  /* 0x00000003000075a7 */ /* 0x0022a400080011ff */
[----:B--2---:R-:W-:Y:S05]  /*7290*/  @!P0 NANOSLEEP.SYNCS 0x989680 ;  /* 0x009896800000895d */ /* 0x004fea0003900000 */
[----:B------:R-:W2:Y:S02]  /*72a0*/  @!P0 SYNCS.PHASECHK.TRANS64 P0, [R0+URZ], R3 ;  /* 0x00000003000085a7 */ /* 0x000ea400080010ff */
[----:B--2---:R-:W-:Y:S05]  /*72b0*/  @!P0 BRA `(.L_x_138) ;  /* 0xfffffffc00f08947 */ /* 0x004fea000383ffff */
[----:B------:R-:W-:Y:S05]  /*72c0*/  BRA `(.L_x_139) ;  /* 0xffffffb4008c7947 */ /* 0x000fea000383ffff */
.L_x_46:
[----:B---3--:R-:W-:-:S07]  /*72d0*/  MOV R0, UR5 ;  /* 0x0000000500007c02 */ /* 0x008fce0008000f00 */
.L_x_140:
[----:B-1----:R1:W2:Y:S02]  /*72e0*/  SYNCS.PHASECHK.TRANS64.TRYWAIT P0, [R0+URZ], R3 ;  /* 0x00000003000075a7 */ /* 0x0022a400080011ff */
[----:B--2---:R-:W-:Y:S05]  /*72f0*/  @!P0 NANOSLEEP.SYNCS 0x989680 ;  /* 0x009896800000895d */ /* 0x004fea0003900000 */
[----:B------:R-:W2:Y:S02]  /*7300*/  @!P0 SYNCS.PHASECHK.TRANS64 P0, [R0+URZ], R3 ;  /* 0x00000003000085a7 */ /* 0x000ea400080010ff */
[----:B--2---:R-:W-:Y:S05]  /*7310*/  @!P0 BRA `(.L_x_140) ;  /* 0xfffffffc00f08947 */ /* 0x004fea000383ffff */
[----:B------:R-:W-:Y:S05]  /*7320*/  BRA `(.L_x_141) ;  /* 0xffffffb400987947 */ /* 0x000fea000383ffff */
.L_x_47:
[----:B---3--:R-:W-:-:S07]  /*7330*/  MOV R0, UR5 ;  /* 0x0000000500007c02 */ /* 0x008fce0008000f00 */
.L_x_142:
[----:B-1----:R1:W2:Y:S02]  /*7340*/  SYNCS.PHASECHK.TRANS64.TRYWAIT P0, [R0+URZ], R3 ;  /* 0x00000003000075a7 */ /* 0x0022a400080011ff */
[----:B--2---:R-:W-:Y:S05]  /*7350*/  @!P0 NANOSLEEP.SYNCS 0x989680 ;  /* 0x009896800000895d */ /* 0x004fea0003900000 */
[----:B------:R-:W2:Y:S02]  /*7360*/  @!P0 SYNCS.PHASECHK.TRANS64 P0, [R0+URZ], R3 ;  /* 0x00000003000085a7 */ /* 0x000ea400080010ff */
[----:B--2---:R-:W-:Y:S05]  /*7370*/  @!P0 BRA `(.L_x_142) ;  /* 0xfffffffc00f08947 */ /* 0x004fea000383ffff */
[----:B------:R-:W-:Y:S05]  /*7380*/  BRA `(.L_x_143) ;  /* 0xffffffb400a47947 */ /* 0x000fea000383ffff */
.L_x_48:
[----:B---3--:R-:W-:-:S07]  /*7390*/  MOV R0, UR5 ;  /* 0x0000000500007c02 */ /* 0x008fce0008000f00 */
.L_x_144:
[----:B-1----:R1:W2:Y:S02]  /*73a0*/  SYNCS.PHASECHK.TRANS64.TRYWAIT P0, [R0+URZ], R3 ;  /* 0x00000003000075a7 */ /* 0x0022a400080011ff */
[----:B--2---:R-:W-:Y:S05]  /*73b0*/  @!P0 NANOSLEEP.SYNCS 0x989680 ;  /* 0x009896800000895d */ /* 0x004fea0003900000 */
[----:B------:R-:W2:Y:S02]  /*73c0*/  @!P0 SYNCS.PHASECHK.TRANS64 P0, [R0+URZ], R3 ;  /* 0x00000003000085a7 */ /* 0x000ea400080010ff */
[----:B--2---:R-:W-:Y:S05]  /*73d0*/  @!P0 BRA `(.L_x_144) ;  /* 0xfffffffc00f08947 */ /* 0x004fea000383ffff */
[----:B------:R-:W-:Y:S05]  /*73e0*/  BRA `(.L_x_145) ;  /* 0xffffffb400b07947 */ /* 0x000fea000383ffff */
.L_x_49:
[----:B---3--:R-:W-:-:S07]  /*73f0*/  MOV R0, UR5 ;  /* 0x0000000500007c02 */ /* 0x008fce0008000f00 */
.L_x_146:
[----:B-1----:R1:W2:Y:S02]  /*7400*/  SYNCS.PHASECHK.TRANS64.TRYWAIT P0, [R0+URZ], R3 ;  /* 0x00000003000075a7 */ /* 0x0022a400080011ff */
[----:B--2---:R-:W-:Y:S05]  /*7410*/  @!P0 NANOSLEEP.SYNCS 0x989680 ;  /* 0x009896800000895d */ /* 0x004fea0003900000 */
[----:B------:R-:W2:Y:S02]  /*7420*/  @!P0 SYNCS.PHASECHK.TRANS64 P0, [R0+URZ], R3 ;  /* 0x00000003000085a7 */ /* 0x000ea400080010ff */
[----:B--2---:R-:W-:Y:S05]  /*7430*/  @!P0 BRA `(.L_x_146) ;  /* 0xfffffffc00f08947 */ /* 0x004fea000383ffff */
[----:B------:R-:W-:Y:S05]  /*7440*/  BRA `(.L_x_147) ;  /* 0xffffffb400bc7947 */ /* 0x000fea000383ffff */
.L_x_50:
[----:B---3--:R-:W-:-:S07]  /*7450*/  MOV R0, UR5 ;  /* 0x0000000500007c02 */ /* 0x008fce0008000f00 */
.L_x_148:
[----:B-1----:R1:W2:Y:S02]  /*7460*/  SYNCS.PHASECHK.TRANS64.TRYWAIT P0, [R0+URZ], R3 ;  /* 0x00000003000075a7 */ /* 0x0022a400080011ff */
[----:B--2---:R-:W-:Y:S05]  /*7470*/  @!P0 NANOSLEEP.SYNCS 0x989680 ;  /* 0x009896800000895d */ /* 0x004fea0003900000 */
[----:B------:R-:W2:Y:S02]  /*7480*/  @!P0 SYNCS.PHASECHK.TRANS64 P0, [R0+URZ], R3 ;  /* 0x00000003000085a7 */ /* 0x000ea400080010ff */
[----:B--2---:R-:W-:Y:S05]  /*7490*/  @!P0 BRA `(.L_x_148) ;  /* 0xfffffffc00f08947 */ /* 0x004fea000383ffff */
[----:B------:R-:W-:Y:S05]  /*74a0*/  BRA `(.L_x_149) ;  /* 0xffffffb400c87947 */ /* 0x000fea000383ffff */
.L_x_51:
[----:B---3--:R-:W-:-:S07]  /*74b0*/  MOV R0, UR5 ;  /* 0x0000000500007c02 */ /* 0x008fce0008000f00 */
.L_x_150:
[----:B-1----:R1:W2:Y:S02]  /*74c0*/  SYNCS.PHASECHK.TRANS64.TRYWAIT P0, [R0+URZ], R3 ;  /* 0x00000003000075a7 */ /* 0x0022a400080011ff */
[----:B--2---:R-:W-:Y:S05]  /*74d0*/  @!P0 NANOSLEEP.SYNCS 0x989680 ;  /* 0x009896800000895d */ /* 0x004fea0003900000 */
[----:B------:R-:W2:Y:S02]  /*74e0*/  @!P0 SYNCS.PHASECHK.TRANS64 P0, [R0+URZ], R3 ;  /* 0x00000003000085a7 */ /* 0x000ea400080010ff */
[----:B--2---:R-:W-:Y:S05]  /*74f0*/  @!P0 BRA `(.L_x_150) ;  /* 0xfffffffc00f08947 */ /* 0x004fea000383ffff */
[----:B------:R-:W-:Y:S05]  /*7500*/  BRA `(.L_x_151) ;  /* 0xffffffb400d47947 */ /* 0x000fea000383ffff */
.L_x_52:
[----:B---3--:R-:W-:-:S07]  /*7510*/  MOV R0, UR5 ;  /* 0x0000000500007c02 */ /* 0x008fce0008000f00 */
.L_x_152:
[----:B-1----:R1:W2:Y:S02]  /*7520*/  SYNCS.PHASECHK.TRANS64.TRYWAIT P0, [R0+URZ], R3 ;  /* 0x00000003000075a7 */ /* 0x0022a400080011ff */
[----:B--2---:R-:W-:Y:S05]  /*7530*/  @!P0 NANOSLEEP.SYNCS 0x989680 ;  /* 0x009896800000895d */ /* 0x004fea0003900000 */
[----:B------:R-:W2:Y:S02]  /*7540*/  @!P0 SYNCS.PHASECHK.TRANS64 P0, [R0+URZ], R3 ;  /* 0x00000003000085a7 */ /* 0x000ea400080010ff */
[----:B--2---:R-:W-:Y:S05]  /*7550*/  @!P0 BRA `(.L_x_152) ;  /* 0xfffffffc00f08947 */ /* 0x004fea000383ffff */
[----:B------:R-:W-:Y:S05]  /*7560*/  BRA `(.L_x_153) ;  /* 0xffffffb400e07947 */ /* 0x000fea000383ffff */
.L_x_53:
[----:B---3--:R-:W-:-:S07]  /*7570*/  MOV R0, UR5 ;  /* 0x0000000500007c02 */ /* 0x008fce0008000f00 */
.L_x_154:
[----:B-1----:R1:W2:Y:S02]  /*7580*/  SYNCS.PHASECHK.TRANS64.TRYWAIT P0, [R0+URZ], R3 ;  /* 0x00000003000075a7 */ /* 0x0022a400080011ff */
[----:B--2---:R-:W-:Y:S05]  /*7590*/  @!P0 NANOSLEEP.SYNCS 0x989680 ;  /* 0x009896800000895d */ /* 0x004fea0003900000 */
[----:B------:R-:W2:Y:S02]  /*75a0*/  @!P0 SYNCS.PHASECHK.TRANS64 P0, [R0+URZ], R3 ;  /* 0x00000003000085a7 */ /* 0x000ea400080010ff */
[----:B--2---:R-:W-:Y:S05]  /*75b0*/  @!P0 BRA `(.L_x_154) ;  /* 0xfffffffc00f08947 */ /* 0x004fea000383ffff */
[----:B------:R-:W-:Y:S05]  /*75c0*/  BRA `(.L_x_155) ;  /* 0xffffffb400ec7947 */ /* 0x000fea000383ffff */
.L_x_54:
[----:B---3--:R-:W-:-:S07]  /*75d0*/  MOV R0, UR5 ;  /* 0x0000000500007c02 */ /* 0x008fce0008000f00 */
.L_x_156:
[----:B-1----:R1:W2:Y:S02]  /*75e0*/  SYNCS.PHASECHK.TRANS64.TRYWAIT P0, [R0+URZ], R3 ;  /* 0x00000003000075a7 */ /* 0x0022a400080011ff */
[----:B--2---:R-:W-:Y:S05]  /*75f0*/  @!P0 NANOSLEEP.SYNCS 0x989680 ;  /* 0x009896800000895d */ /* 0x004fea0003900000 */
[----:B------:R-:W2:Y:S02]  /*7600*/  @!P0 SYNCS.PHASECHK.TRANS64 P0, [R0+URZ], R3 ;  /* 0x00000003000085a7 */ /* 0x000ea400080010ff */
[----:B--2---:R-:W-:Y:S05]  /*7610*/  @!P0 BRA `(.L_x_156) ;  /* 0xfffffffc00f08947 */ /* 0x004fea000383ffff */
[----:B------:R-:W-:Y:S05]  /*7620*/  BRA `(.L_x_157) ;  /* 0xffffffb400f87947 */ /* 0x000fea000383ffff */
.L_x_55:
[----:B---3--:R-:W-:-:S07]  /*7630*/  MOV R0, UR5 ;  /* 0x0000000500007c02 */ /* 0x008fce0008000f00 */
.L_x_158:
[----:B-1----:R1:W2:Y:S02]  /*7640*/  SYNCS.PHASECHK.TRANS64.TRYWAIT P0, [R0+URZ], R3 ;  /* 0x00000003000075a7 */ /* 0x0022a400080011ff */
[----:B--2---:R-:W-:Y:S05]  /*7650*/  @!P0 NANOSLEEP.SYNCS 0x989680 ;  /* 0x009896800000895d */ /* 0x004fea0003900000 */
[----:B------:R-:W2:Y:S02]  /*7660*/  @!P0 SYNCS.PHASECHK.TRANS64 P0, [R0+URZ], R3 ;  /* 0x00000003000085a7 */ /* 0x000ea400080010ff */
[----:B--2---:R-:W-:Y:S05]  /*7670*/  @!P0 BRA `(.L_x_158) ;  /* 0xfffffffc00f08947 */ /* 0x004fea000383ffff */
[----:B------:R-:W-:Y:S05]  /*7680*/  BRA `(.L_x_159) ;  /* 0xffffffb800047947 */ /* 0x000fea000383ffff */
.L_x_56:
[----:B---3--:R-:W-:-:S07]  /*7690*/  MOV R0, UR5 ;  /* 0x0000000500007c02 */ /* 0x008fce0008000f00 */
.L_x_160:
[----:B-1----:R1:W2:Y:S02]  /*76a0*/  SYNCS.PHASECHK.TRANS64.TRYWAIT P0, [R0+URZ], R3 ;  /* 0x00000003000075a7 */ /* 0x0022a400080011ff */
[----:B--2---:R-:W-:Y:S05]  /*76b0*/  @!P0 NANOSLEEP.SYNCS 0x989680 ;  /* 0x009896800000895d */ /* 0x004fea0003900000 */
[----:B------:R-:W2:Y:S02]  /*76c0*/  @!P0 SYNCS.PHASECHK.TRANS64 P0, [R0+URZ], R3 ;  /* 0x00000003000085a7 */ /* 0x000ea400080010ff */
[----:B--2---:R-:W-:Y:S05]  /*76d0*/  @!P0 BRA `(.L_x_160) ;  /* 0xfffffffc00f08947 */ /* 0x004fea000383ffff */
[----:B------:R-:W-:Y:S05]  /*76e0*/  BRA `(.L_x_161) ;  /* 0xffffffb800107947 */ /* 0x000fea000383ffff */
.L_x_57:
[----:B---3--:R-:W-:-:S07]  /*76f0*/  MOV R0, UR5 ;  /* 0x0000000500007c02 */ /* 0x008fce0008000f00 */
.L_x_162:
[----:B-1----:R1:W2:Y:S02]  /*7700*/  SYNCS.PHASECHK.TRANS64.TRYWAIT P0, [R0+URZ], R3 ;  /* 0x00000003000075a7 */ /* 0x0022a400080011ff */
[----:B--2---:R-:W-:Y:S05]  /*7710*/  @!P0 NANOSLEEP.SYNCS 0x989680 ;  /* 0x009896800000895d */ /* 0x004fea0003900000 */
[----:B------:R-:W2:Y:S02]  /*7720*/  @!P0 SYNCS.PHASECHK.TRANS64 P0, [R0+URZ], R3 ;  /* 0x00000003000085a7 */ /* 0x000ea400080010ff */
[----:B--2---:R-:W-:Y:S05]  /*7730*/  @!P0 BRA `(.L_x_162) ;  /* 0xfffffffc00f08947 */ /* 0x004fea000383ffff */
[----:B------:R-:W-:Y:S05]  /*7740*/  BRA `(.L_x_163) ;  /* 0xffffffb8001c7947 */ /* 0x000fea000383ffff */
.L_x_58:
[----:B---3--:R-:W-:-:S07]  /*7750*/  MOV R0, UR5 ;  /* 0x0000000500007c02 */ /* 0x008fce0008000f00 */
.L_x_164:
[----:B-1----:R1:W2:Y:S02]  /*7760*/  SYNCS.PHASECHK.TRANS64.TRYWAIT P0, [R0+URZ], R3 ;  /* 0x00000003000075a7 */ /* 0x0022a400080011ff */
[----:B--2---:R-:W-:Y:S05]  /*7770*/  @!P0 NANOSLEEP.SYNCS 0x989680 ;  /* 0x009896800000895d */ /* 0x004fea0003900000 */
[----:B------:R-:W2:Y:S02]  /*7780*/  @!P0 SYNCS.PHASECHK.TRANS64 P0, [R0+URZ], R3 ;  /* 0x00000003000085a7 */ /* 0x000ea400080010ff */
[----:B--2---:R-:W-:Y:S05]  /*7790*/  @!P0 BRA `(.L_x_164) ;  /* 0xfffffffc00f08947 */ /* 0x004fea000383ffff */
[----:B------:R-:W-:Y:S05]  /*77a0*/  BRA `(.L_x_165) ;  /* 0xffffffb800287947 */ /* 0x000fea000383ffff */
.L_x_59:
[----:B---3--:R-:W-:-:S07]  /*77b0*/  MOV R0, UR5 ;  /* 0x0000000500007c02 */ /* 0x008fce0008000f00 */
.L_x_166:
[----:B-1----:R1:W2:Y:S02]  /*77c0*/  SYNCS.PHASECHK.TRANS64.TRYWAIT P0, [R0+URZ], R3 ;  /* 0x00000003000075a7 */ /* 0x0022a400080011ff */
[----:B--2---:R-:W-:Y:S05]  /*77d0*/  @!P0 NANOSLEEP.SYNCS 0x989680 ;  /* 0x009896800000895d */ /* 0x004fea0003900000 */
[----:B------:R-:W2:Y:S02]  /*77e0*/  @!P0 SYNCS.PHASECHK.TRANS64 P0, [R0+URZ], R3 ;  /* 0x00000003000085a7 */ /* 0x000ea400080010ff */
[----:B--2---:R-:W-:Y:S05]  /*77f0*/  @!P0 BRA `(.L_x_166) ;  /* 0xfffffffc00f08947 */ /* 0x004fea000383ffff */
[----:B------:R-:W-:Y:S05]  /*7800*/  BRA `(.L_x_167) ;  /* 0xffffffb800347947 */ /* 0x000fea000383ffff */
.L_x_60:
[----:B---3--:R-:W-:-:S07]  /*7810*/  MOV R0, UR5 ;  /* 0x0000000500007c02 */ /* 0x008fce0008000f00 */
.L_x_168:
[----:B-1----:R1:W2:Y:S02]  /*7820*/  SYNCS.PHASECHK.TRANS64.TRYWAIT P0, [R0+URZ], R3 ;  /* 0x00000003000075a7 */ /* 0x0022a400080011ff */
[----:B--2---:R-:W-:Y:S05]  /*7830*/  @!P0 NANOSLEEP.SYNCS 0x989680 ;  /* 0x009896800000895d */ /* 0x004fea0003900000 */
[----:B------:R-:W2:Y:S02]  /*7840*/  @!P0 SYNCS.PHASECHK.TRANS64 P0, [R0+URZ], R3 ;  /* 0x00000003000085a7 */ /* 0x000ea400080010ff */
[----:B--2---:R-:W-:Y:S05]  /*7850*/  @!P0 BRA `(.L_x_168) ;  /* 0xfffffffc00f08947 */ /* 0x004fea000383ffff */
[----:B------:R-:W-:Y:S05]  /*7860*/  BRA `(.L_x_169) ;  /* 0xffffffb800407947 */ /* 0x000fea000383ffff */
.L_x_61:
[----:B---3--:R-:W-:-:S07]  /*7870*/  MOV R0, UR5 ;  /* 0x0000000500007c02 */ /* 0x008fce0008000f00 */
.L_x_170:
[----:B-1----:R1:W2:Y:S02]  /*7880*/  SYNCS.PHASECHK.TRANS64.TRYWAIT P0, [R0+URZ], R3 ;  /* 0x00000003000075a7 */ /* 0x0022a400080011ff */
[----:B--2---:R-:W-:Y:S05]  /*7890*/  @!P0 NANOSLEEP.SYNCS 0x989680 ;  /* 0x009896800000895d */ /* 0x004fea0003900000 */
[----:B------:R-:W2:Y:S02]  /*78a0*/  @!P0 SYNCS.PHASECHK.TRANS64 P0, [R0+URZ], R3 ;  /* 0x00000003000085a7 */ /* 0x000ea400080010ff */
[----:B--2---:R-:W-:Y:S05]  /*78b0*/  @!P0 BRA `(.L_x_170) ;  /* 0xfffffffc00f08947 */ /* 0x004fea000383ffff */
[----:B------:R-:W-:Y:S05]  /*78c0*/  BRA `(.L_x_171) ;  /* 0xffffffb8004c7947 */ /* 0x000fea000383ffff */
.L_x_62:
[----:B---3--:R-:W-:-:S07]  /*78d0*/  MOV R0, UR5 ;  /* 0x0000000500007c02 */ /* 0x008fce0008000f00 */
.L_x_172:
[----:B-1----:R1:W2:Y:S02]  /*78e0*/  SYNCS.PHASECHK.TRANS64.TRYWAIT P0, [R0+URZ], R3 ;  /* 0x00000003000075a7 */ /* 0x0022a400080011ff */
[----:B--2---:R-:W-:Y:S05]  /*78f0*/  @!P0 NANOSLEEP.SYNCS 0x989680 ;  /* 0x009896800000895d */ /* 0x004fea0003900000 */
[----:B------:R-:W2:Y:S02]  /*7900*/  @!P0 SYNCS.PHASECHK.TRANS64 P0, [R0+URZ], R3 ;  /* 0x00000003000085a7 */ /* 0x000ea400080010ff */
[----:B--2---:R-:W-:Y:S05]  /*7910*/  @!P0 BRA `(.L_x_172) ;  /* 0xfffffffc00f08947 */ /* 0x004fea000383ffff */
[----:B------:R-:W-:Y:S05]  /*7920*/  BRA `(.L_x_173) ;  /* 0xffffffb800587947 */ /* 0x000fea000383ffff */
.L_x_63:
[----:B---3--:R-:W-:-:S07]  /*7930*/  MOV R0, UR5 ;  /* 0x0000000500007c02 */ /* 0x008fce0008000f00 */
.L_x_174:
[----:B-1----:R1:W2:Y:S02]  /*7940*/  SYNCS.PHASECHK.TRANS64.TRYWAIT P0, [R0+URZ], R3 ;  /* 0x00000003000075a7 */ /* 0x0022a400080011ff */
[----:B--2---:R-:W-:Y:S05]  /*7950*/  @!P0 NANOSLEEP.SYNCS 0x989680 ;  /* 0x009896800000895d */ /* 0x004fea0003900000 */
[----:B------:R-:W2:Y:S02]  /*7960*/  @!P0 SYNCS.PHASECHK.TRANS64 P0, [R0+URZ], R3 ;  /* 0x00000003000085a7 */ /* 0x000ea400080010ff */
[----:B--2---:R-:W-:Y:S05]  /*7970*/  @!P0 BRA `(.L_x_174) ;  /* 0xfffffffc00f08947 */ /* 0x004fea000383ffff */
[----:B------:R-:W-:Y:S05]  /*7980*/  BRA `(.L_x_175) ;  /* 0xffffffb800647947 */ /* 0x000fea000383ffff */
.L_x_64:
[----:B---3--:R-:W-:-:S07]  /*7990*/  MOV R0, UR5 ;  /* 0x0000000500007c02 */ /* 0x008fce0008000f00 */
.L_x_176:
[----:B-1----:R1:W2:Y:S02]  /*79a0*/  SYNCS.PHASECHK.TRANS64.TRYWAIT P0, [R0+URZ], R3 ;  /* 0x00000003000075a7 */ /* 0x0022a400080011ff */
[----:B--2---:R-:W-:Y:S05]  /*79b0*/  @!P0 NANOSLEEP.SYNCS 0x989680 ;  /* 0x009896800000895d */ /* 0x004fea0003900000 */
[----:B------:R-:W2:Y:S02]  /*79c0*/  @!P0 SYNCS.PHASECHK.TRANS64 P0, [R0+URZ], R3 ;  /* 0x00000003000085a7 */ /* 0x000ea400080010ff */
[----:B--2---:R-:W-:Y:S05]  /*79d0*/  @!P0 BRA `(.L_x_176) ;  /* 0xfffffffc00f08947 */ /* 0x004fea000383ffff */
[----:B------:R-:W-:Y:S05]  /*79e0*/  BRA `(.L_x_177) ;  /* 0xffffffb800707947 */ /* 0x000fea000383ffff */
.L_x_67:
[----:B-1----:R1:W2:Y:S02]  /*79f0*/  SYNCS.PHASECHK.TRANS64.TRYWAIT P0, [R0+URZ+0x1e0], R4 ;  /* 0x0001e004000075a7 */ /* 0x0022a400080011ff */
[----:B--2---:R-:W-:Y:S05]  /*7a00*/  @!P0 NANOSLEEP.SYNCS 0x989680 ;  /* 0x009896800000895d */ /* 0x004fea0003900000 */
[----:B------:R-:W2:Y:S02]  /*7a10*/  @!P0 SYNCS.PHASECHK.TRANS64 P0, [R0+URZ+0x1e0], R4 ;  /* 0x0001e004000085a7 */ /* 0x000ea400080010ff */
[----:B--2---:R-:W-:Y:S05]  /*7a20*/  @!P0 BRA `(.L_x_67) ;  /* 0xfffffffc00f08947 */ /* 0x004fea000383ffff */
[----:B------:R-:W-:Y:S05]  /*7a30*/  BRA `(.L_x_178) ;  /* 0xffffffb800d07947 */ /* 0x000fea000383ffff */
.L_x_68:
[----:B------:R-:W-:-:S07]  /*7a40*/  MOV R0, UR5 ;  /* 0x0000000500007c02 */ /* 0x000fce0008000f00 */
.L_x_179:
[----:B-1----:R1:W2:Y:S02]  /*7a50*/  SYNCS.PHASECHK.TRANS64.TRYWAIT P0, [R0+URZ+0x190], R5 ;  /* 0x00019005000075a7 */ /* 0x0022a400080011ff */
[----:B--2---:R-:W-:Y:S05]  /*7a60*/  @!P0 NANOSLEEP.SYNCS 0x989680 ;  /* 0x009896800000895d */ /* 0x004fea0003900000 */
[----:B------:R-:W2:Y:S02]  /*7a70*/  @!P0 SYNCS.PHASECHK.TRANS64 P0, [R0+URZ+0x190], R5 ;  /* 0x00019005000085a7 */ /* 0x000ea400080010ff */
[----:B--2---:R-:W-:Y:S05]  /*7a80*/  @!P0 BRA `(.L_x_179) ;  /* 0xfffffffc00f08947 */ /* 0x004fea000383ffff */
[----:B------:R-:W-:Y:S05]  /*7a90*/  BRA `(.L_x_180) ;  /* 0xffffffb800e07947 */ /* 0x000fea000383ffff */
.L_x_69:
[----:B-1----:R1:W2:Y:S02]  /*7aa0*/  SYNCS.PHASECHK.TRANS64.TRYWAIT P1, [R0+URZ+0x180], R4 ;  /* 0x00018004000075a7 */ /* 0x0022a400080211ff */
[----:B--2---:R-:W-:Y:S05]  /*7ab0*/  @!P1 NANOSLEEP.SYNCS 0x989680 ;  /* 0x009896800000995d */ /* 0x004fea0003900000 */
[----:B------:R-:W2:Y:S02]  /*7ac0*/  @!P1 SYNCS.PHASECHK.TRANS64 P1, [R0+URZ+0x180], R4 ;  /* 0x00018004000095a7 */ /* 0x000ea400080210ff */
[----:B--2---:R-:W-:Y:S05]  /*7ad0*/  @!P1 BRA `(.L_x_69) ;  /* 0xfffffffc00f09947 */ /* 0x004fea000383ffff */
[----:B------:R-:W-:Y:S05]  /*7ae0*/  BRA `(.L_x_181) ;  /* 0xffffffbc00107947 */ /* 0x000fea000383ffff */
.L_x_72:
[----:B------:R-:W-:-:S07]  /*7af0*/  MOV R0, UR5 ;  /* 0x0000000500007c02 */ /* 0x000fce0008000f00 */
.L_x_182:
[----:B-1----:R1:W2:Y:S02]  /*7b00*/  SYNCS.PHASECHK.TRANS64.TRYWAIT P0, [R0+URZ+0x190], R2 ;  /* 0x00019002000075a7 */ /* 0x0022a400080011ff */
[----:B--2---:R-:W-:Y:S05]  /*7b10*/  @!P0 NANOSLEEP.SYNCS 0x989680 ;  /* 0x009896800000895d */ /* 0x004fea0003900000 */
[----:B------:R-:W2:Y:S02]  /*7b20*/  @!P0 SYNCS.PHASECHK.TRANS64 P0, [R0+URZ+0x190], R2 ;  /* 0x00019002000085a7 */ /* 0x000ea400080010ff */
[----:B--2---:R-:W-:Y:S05]  /*7b30*/  @!P0 BRA `(.L_x_182) ;  /* 0xfffffffc00f08947 */ /* 0x004fea000383ffff */
[----:B------:R-:W-:Y:S05]  /*7b40*/  BRA `(.L_x_71) ;  /* 0xffffffbc00647947 */ /* 0x000fea000383ffff */
.L_x_81:
[----:B-1----:R-:W-:-:S04]  /*7b50*/  MOV R4, UR6 ;  /* 0x0000000600047c02 */ /* 0x002fc80008000f00 */
[----:B------:R1:W2:Y:S03]  /*7b60*/  SYNCS.PHASECHK.TRANS64.TRYWAIT P0, [R4+URZ+0x8], R5 ;  /* 0x00000805040075a7 */ /* 0x0002a600080011ff */
[----:B--2---:R-:W-:Y:S05]  /*7b70*/  @!P0 NANOSLEEP.SYNCS 0x989680 ;  /* 0x009896800000895d */ /* 0x004fea0003900000 */
[----:B------:R-:W2:Y:S02]  /*7b80*/  @!P0 SYNCS.PHASECHK.TRANS64 P0, [R4+URZ+0x8], R5 ;  /* 0x00000805040085a7 */ /* 0x000ea400080010ff */
[----:B--2---:R-:W-:Y:S05]  /*7b90*/  @!P0 BRA `(.L_x_81) ;  /* 0xfffffffc00ec8947 */ /* 0x004fea000383ffff */
[----:B------:R-:W-:Y:S05]  /*7ba0*/  BRA `(.L_x_80) ;  /* 0xffffffc000187947 */ /* 0x000fea000383ffff */
.L_x_83:
[----:B------:R-:W-:Y:S01]  /*7bb0*/  BSSY B0, `(.L_x_183) ;  /* 0x0000006000007945 */ /* 0x000fe20003800000 */
[----:B------:R-:W-:-:S07]  /*7bc0*/  MOV R15, 0xffffffff ;  /* 0xffffffff000f7802 */ /* 0x000fce0000000f00 */
[----:B-1---5:R-:W-:Y:S05]  /*7bd0*/  WARPSYNC.COLLECTIVE R15, `(.L_x_184) ;  /* 0x000000000f0c7348 */ /* 0x022fea0003c00000 */
[----:B------:R-:W-:Y:S02]  /*7be0*/  ELECT P6, UR79, PT ;  /* 0x00000000004f782f */ /* 0x000fe400038c0000 */
[----:B------:R-:W-:Y:S01]  /*7bf0*/  MOV R14, UR79 ;  /* 0x0000004f000e7c02 */ /* 0x000fe20008000f00 */
[----:B-1---5:R-:W-:Y:S10]  /*7c00*/  ENDCOLLECTIVE ;  /* 0x000000000000791b */ /* 0x022ff40003800000 */
.L_x_184:
[----:B------:R-:W-:Y:S05]  /*7c10*/  BSYNC B0 ;  /* 0x0000000000007941 */ /* 0x000fea0003800000 */
.L_x_183:
[----:B------:R-:W-:Y:S05]  /*7c20*/  BRA `(.L_x_185) ;  /* 0xffffffc000487947 */ /* 0x000fea000383ffff */
.L_x_85:
[----:B-1----:R-:W-:-:S04]  /*7c30*/  MOV R2, UR6 ;  /* 0x0000000600027c02 */ /* 0x002fc80008000f00 */
[----:B------:R1:W2:Y:S03]  /*7c40*/  SYNCS.PHASECHK.TRANS64.TRYWAIT P0, [R2+URZ+0x8], R3 ;  /* 0x00000803020075a7 */ /* 0x0002a600080011ff */
[----:B--2---:R-:W-:Y:S05]  /*7c50*/  @!P0 NANOSLEEP.SYNCS 0x989680 ;  /* 0x009896800000895d */ /* 0x004fea0003900000 */
[----:B------:R-:W2:Y:S02]  /*7c60*/  @!P0 SYNCS.PHASECHK.TRANS64 P0, [R2+URZ+0x8], R3 ;  /* 0x00000803020085a7 */ /* 0x000ea400080010ff */
[----:B--2---:R-:W-:Y:S05]  /*7c70*/  @!P0 BRA `(.L_x_85) ;  /* 0xfffffffc00ec8947 */ /* 0x004fea000383ffff */
[----:B------:R-:W-:Y:S05]  /*7c80*/  BRA `(.L_x_84) ;  /* 0xffffffc0004c7947 */ /* 0x000fea000383ffff */
.L_x_86:
[----:B-1----:R1:W2:Y:S02]  /*7c90*/  SYNCS.PHASECHK.TRANS64.TRYWAIT P0, [R0+URZ+0x180], R3 ;  /* 0x00018003000075a7 */ /* 0x0022a400080011ff */
[----:B--2---:R-:W-:Y:S05]  /*7ca0*/  @!P0 NANOSLEEP.SYNCS 0x989680 ;  /* 0x009896800000895d */ /* 0x004fea0003900000 */
[----:B------:R-:W2:Y:S02]  /*7cb0*/  @!P0 SYNCS.PHASECHK.TRANS64 P0, [R0+URZ+0x180], R3 ;  /* 0x00018003000085a7 */ /* 0x000ea400080010ff */
[----:B--2---:R-:W-:Y:S05]  /*7cc0*/  @!P0 BRA `(.L_x_86) ;  /* 0xfffffffc00f08947 */ /* 0x004fea000383ffff */
[----:B------:R-:W-:Y:S05]  /*7cd0*/  BRA `(.L_x_186) ;  /* 0xffffffc400387947 */ /* 0x000fea000383ffff */
.L_x_88:
[----:B------:R-:W-:-:S07]  /*7ce0*/  MOV R0, UR9 ;  /* 0x0000000900007c02 */ /* 0x000fce0008000f00 */
.L_x_187:
[----:B-1----:R1:W3:Y:S02]  /*7cf0*/  SYNCS.PHASECHK.TRANS64.TRYWAIT P0, [R0+URZ+0x1c0], R3 ;  /* 0x0001c003000075a7 */ /* 0x0022e400080011ff */
[----:B---3--:R-:W-:Y:S05]  /*7d00*/  @!P0 NANOSLEEP.SYNCS 0x989680 ;  /* 0x009896800000895d */ /* 0x008fea0003900000 */
[----:B------:R-:W3:Y:S02]  /*7d10*/  @!P0 SYNCS.PHASECHK.TRANS64 P0, [R0+URZ+0x1c0], R3 ;  /* 0x0001c003000085a7 */ /* 0x000ee400080010ff */
[----:B---3--:R-:W-:Y:S05]  /*7d20*/  @!P0 BRA `(.L_x_187) ;  /* 0xfffffffc00f08947 */ /* 0x008fea000383ffff */
[----:B------:R-:W-:Y:S05]  /*7d30*/  BRA `(.L_x_188) ;  /* 0xffffffc400807947 */ /* 0x000fea000383ffff */
.L_x_91:
[----:B------:R-:W-:Y:S07]  /*7d40*/  MOV R0, UR8 ;  /* 0x0000000800007c02 */ /* 0x000fee0008000f00 */
.L_x_189:
[----:B-1----:R1:W3:Y:S02]  /*7d50*/  SYNCS.PHASECHK.TRANS64.TRYWAIT P0, [R0+URZ], R3 ;  /* 0x00000003000075a7 */ /* 0x0022e400080011ff */
[----:B---3--:R-:W-:Y:S05]  /*7d60*/  @!P0 NANOSLEEP.SYNCS 0x989680 ;  /* 0x009896800000895d */ /* 0x008fea0003900000 */
[----:B------:R-:W3:Y:S02]  /*7d70*/  @!P0 SYNCS.PHASECHK.TRANS64 P0, [R0+URZ], R3 ;  /* 0x00000003000085a7 */ /* 0x000ee400080010ff */
[----:B---3--:R-:W-:Y:S05]  /*7d80*/  @!P0 BRA `(.L_x_189) ;  /* 0xfffffffc00f08947 */ /* 0x008fea000383ffff */
[----:B------:R-:W-:Y:S05]  /*7d90*/  BRA `(.L_x_90) ;  /* 0xffffffc400947947 */ /* 0x000fea000383ffff */
.L_x_95:
[----:B-1----:R-:W-:-:S07]  /*7da0*/  MOV R0, UR8 ;  /* 0x0000000800007c02 */ /* 0x002fce0008000f00 */
.L_x_190:
[----:B-1----:R1:W2:Y:S02]  /*7db0*/  SYNCS.PHASECHK.TRANS64.TRYWAIT P0, [R0+URZ], R2 ;  /* 0x00000002000075a7 */ /* 0x0022a400080011ff */
[----:B--2---:R-:W-:Y:S05]  /*7dc0*/  @!P0 NANOSLEEP.SYNCS 0x989680 ;  /* 0x009896800000895d */ /* 0x004fea0003900000 */
[----:B------:R-:W2:Y:S02]  /*7dd0*/  @!P0 SYNCS.PHASECHK.TRANS64 P0, [R0+URZ], R2 ;  /* 0x00000002000085a7 */ /* 0x000ea400080010ff */
[----:B--2---:R-:W-:Y:S05]  /*7de0*/  @!P0 BRA `(.L_x_190) ;  /* 0xfffffffc00f08947 */ /* 0x004fea000383ffff */
[----:B------:R-:W-:Y:S05]  /*7df0*/  BRA `(.L_x_191) ;  /* 0xffffffc8008c7947 */ /* 0x000fea000383ffff */
.L_x_96:
[----:B------:R-:W-:-:S07]  /*7e00*/  MOV R0, UR8 ;  /* 0x0000000800007c02 */ /* 0x000fce0008000f00 */
.L_x_192:
[----:B-1----:R1:W2:Y:S02]  /*7e10*/  SYNCS.PHASECHK.TRANS64.TRYWAIT P0, [R0+URZ], R3 ;  /* 0x00000003000075a7 */ /* 0x0022a400080011ff */
[----:B--2---:R-:W-:Y:S05]  /*7e20*/  @!P0 NANOSLEEP.SYNCS 0x989680 ;  /* 0x009896800000895d */ /* 0x004fea0003900000 */
[----:B------:R-:W2:Y:S02]  /*7e30*/  @!P0 SYNCS.PHASECHK.TRANS64 P0, [R0+URZ], R3 ;  /* 0x00000003000085a7 */ /* 0x000ea400080010ff */
[----:B--2---:R-:W-:Y:S05]  /*7e40*/  @!P0 BRA `(.L_x_192) ;  /* 0xfffffffc00f08947 */ /* 0x004fea000383ffff */
[----:B------:R-:W-:Y:S05]  /*7e50*/  BRA `(.L_x_193) ;  /* 0xffffffc800987947 */ /* 0x000fea000383ffff */
.L_x_97:
[----:B------:R-:W-:-:S07]  /*7e60*/  MOV R0, UR8 ;  /* 0x0000000800007c02 */ /* 0x000fce0008000f00 */
.L_x_194:
[----:B-1----:R1:W2:Y:S02]  /*7e70*/  SYNCS.PHASECHK.TRANS64.TRYWAIT P0, [R0+URZ], R3 ;  /* 0x00000003000075a7 */ /* 0x0022a400080011ff */
[----:B--2---:R-:W-:Y:S05]  /*7e80*/  @!P0 NANOSLEEP.SYNCS 0x989680 ;  /* 0x009896800000895d */ /* 0x004fea0003900000 */
[----:B------:R-:W2:Y:S02]  /*7e90*/  @!P0 SYNCS.PHASECHK.TRANS64 P0, [R0+URZ], R3 ;  /* 0x00000003000085a7 */ /* 0x000ea400080010ff */
[----:B--2---:R-:W-:Y:S05]  /*7ea0*/  @!P0 BRA `(.L_x_194) ;  /* 0xfffffffc00f08947 */ /* 0x004fea000383ffff */
[----:B------:R-:W-:Y:S05]  /*7eb0*/  BRA `(.L_x_195) ;  /* 0xffffffc800a47947 */ /* 0x000fea000383ffff */
.L_x_100:
[----:B------:R-:W-:-:S07]  /*7ec0*/  MOV R0, UR7 ;  /* 0x0000000700007c02 */ /* 0x000fce0008000f00 */
.L_x_196:
[----:B-1----:R1:W2:Y:S02]  /*7ed0*/  SYNCS.PHASECHK.TRANS64.TRYWAIT P1, [R0+URZ+0x200], R2 ;  /* 0x00020002000075a7 */ /* 0x0022a400080211ff */
[----:B--2---:R-:W-:Y:S05]  /*7ee0*/  @!P1 NANOSLEEP.SYNCS 0x989680 ;  /* 0x009896800000995d */ /* 0x004fea0003900000 */
[----:B------:R-:W2:Y:S02]  /*7ef0*/  @!P1 SYNCS.PHASECHK.TRANS64 P1, [R0+URZ+0x200], R2 ;  /* 0x00020002000095a7 */ /* 0x000ea400080210ff */
[----:B--2---:R-:W-:Y:S05]  /*7f00*/  @!P1 BRA `(.L_x_196) ;  /* 0xfffffffc00f09947 */ /* 0x004fea000383ffff */
[----:B------:R-:W-:Y:S05]  /*7f10*/  BRA `(.L_x_197) ;  /* 0xffffffc800f07947 */ /* 0x000fea000383ffff */
.L_x_105:
[----:B--2---:R2:W4:Y:S02]  /*7f20*/  SYNCS.PHASECHK.TRANS64.TRYWAIT P0, [R0+URZ+0x180], R2 ;  /* 0x00018002000075a7 */ /* 0x00452400080011ff */
[----:B----4-:R-:W-:Y:S05]  /*7f30*/  @!P0 NANOSLEEP.SYNCS 0x989680 ;  /* 0x009896800000895d */ /* 0x010fea0003900000 */
[----:B------:R-:W4:Y:S02]  /*7f40*/  @!P0 SYNCS.PHASECHK.TRANS64 P0, [R0+URZ+0x180], R2 ;  /* 0x00018002000085a7 */ /* 0x000f2400080010ff */
[----:B----4-:R-:W-:Y:S05]  /*7f50*/  @!P0 BRA `(.L_x_105) ;  /* 0xfffffffc00f08947 */ /* 0x010fea000383ffff */
[----:B------:R-:W-:Y:S05]  /*7f60*/  BRA `(.L_x_198) ;  /* 0xffffffcc00f87947 */ /* 0x000fea000383ffff */
.L_x_108:
[----:B------:R-:W-:Y:S07]  /*7f70*/  MOV R0, UR6 ;  /* 0x0000000600007c02 */ /* 0x000fee0008000f00 */
.L_x_199:
[----:B--2---:R2:W4:Y:S02]  /*7f80*/  SYNCS.PHASECHK.TRANS64.TRYWAIT P0, [R0+URZ+0x178], R2 ;  /* 0x00017802000075a7 */ /* 0x00452400080011ff */
[----:B----4-:R-:W-:Y:S05]  /*7f90*/  @!P0 NANOSLEEP.SYNCS 0x989680 ;  /* 0x009896800000895d */ /* 0x010fea0003900000 */
[----:B------:R-:W4:Y:S02]  /*7fa0*/  @!P0 SYNCS.PHASECHK.TRANS64 P0, [R0+URZ+0x178], R2 ;  /* 0x00017802000085a7 */ /* 0x000f2400080010ff */
[----:B----4-:R-:W-:Y:S05]  /*7fb0*/  @!P0 BRA `(.L_x_199) ;  /* 0xfffffffc00f08947 */ /* 0x010fea000383ffff */
[----:B------:R-:W-:Y:S05]  /*7fc0*/  BRA `(.L_x_107) ;  /* 0xffffffd000e47947 */ /* 0x000fea000383ffff */
.L_x_111:
[----:B------:R-:W-:Y:S07]  /*7fd0*/  MOV R0, UR6 ;  /* 0x0000000600007c02 */ /* 0x000fee0008000f00 */
.L_x_200:
[----:B-1----:R1:W2:Y:S02]  /*7fe0*/  SYNCS.PHASECHK.TRANS64.TRYWAIT P2, [R0+URZ+0x168], R24 ;  /* 0x00016818000075a7 */ /* 0x0022a400080411ff */
[----:B--2---:R-:W-:Y:S05]  /*7ff0*/  @!P2 NANOSLEEP.SYNCS 0x989680 ;  /* 0x009896800000a95d */ /* 0x004fea0003900000 */
[----:B------:R-:W2:Y:S02]  /*8000*/  @!P2 SYNCS.PHASECHK.TRANS64 P2, [R0+URZ+0x168], R24 ;  /* 0x000168180000a5a7 */ /* 0x000ea400080410ff */
[----:B--2---:R-:W-:Y:S05]  /*8010*/  @!P2 BRA `(.L_x_200) ;  /* 0xfffffffc00f0a947 */ /* 0x004fea000383ffff */
[----:B------:R-:W-:Y:S05]  /*8020*/  BRA `(.L_x_201) ;  /* 0xffffffd400787947 */ /* 0x000fea000383ffff */
.L_x_114:
[----:B--2---:R2:W3:Y:S02]  /*8030*/  SYNCS.PHASECHK.TRANS64.TRYWAIT P0, [R0+URZ+0x180], R2 ;  /* 0x00018002000075a7 */ /* 0x0044e400080011ff */
[----:B---3--:R-:W-:Y:S05]  /*8040*/  @!P0 NANOSLEEP.SYNCS 0x989680 ;  /* 0x009896800000895d */ /* 0x008fea0003900000 */
[----:B------:R-:W3:Y:S02]  /*8050*/  @!P0 SYNCS.PHASECHK.TRANS64 P0, [R0+URZ+0x180], R2 ;  /* 0x00018002000085a7 */ /* 0x000ee400080010ff */
[----:B---3--:R-:W-:Y:S05]  /*8060*/  @!P0 BRA `(.L_x_114) ;  /* 0xfffffffc00f08947 */ /* 0x008fea000383ffff */
[----:B------:R-:W-:Y:S05]  /*8070*/  BRA `(.L_x_202) ;  /* 0xffffffd800c87947 */ /* 0x000fea000383ffff */
.L_x_125:
[----:B-1----:R-:W-:Y:S04]  /*8080*/  MOV R0, UR43 ;  /* 0x0000002b00007c02 */ /* 0x002fe80008000f00 */
[----:B------:R1:W2:Y:S03]  /*8090*/  SYNCS.PHASECHK.TRANS64.TRYWAIT P1, [R0+URZ+0x160], R3 ;  /* 0x00016003000075a7 */ /* 0x0002a600080211ff */
[----:B--2---:R-:W-:Y:S05]  /*80a0*/  @!P1 NANOSLEEP.SYNCS 0x989680 ;  /* 0x009896800000995d */ /* 0x004fea0003900000 */
[----:B------:R-:W2:Y:S02]  /*80b0*/  @!P1 SYNCS.PHASECHK.TRANS64 P1, [R0+URZ+0x160], R3 ;  /* 0x00016003000095a7 */ /* 0x000ea400080210ff */
[----:B--2---:R-:W-:Y:S05]  /*80c0*/  @!P1 BRA `(.L_x_125) ;  /* 0xfffffffc00ec9947 */ /* 0x004fea000383ffff */
[----:B------:R-:W-:Y:S05]  /*80d0*/  BRA `(.L_x_124) ;  /* 0xffffffe400987947 */ /* 0x000fea000383ffff */
.L_x_127:
[----:B------:R1:W1:Y:S02]  /*80e0*/  SYNCS.PHASECHK.TRANS64.TRYWAIT P1, [R75+URZ+0x1a0], R4 ;  /* 0x0001a0044b0075a7 */ /* 0x00026400080211ff */
[----:B-1----:R-:W-:Y:S05]  /*80f0*/  @!P1 NANOSLEEP.SYNCS 0x989680 ;  /* 0x009896800000995d */ /* 0x002fea0003900000 */
[----:B------:R-:W1:Y:S02]  /*8100*/  @!P1 SYNCS.PHASECHK.TRANS64 P1, [R75+URZ+0x1a0], R4 ;  /* 0x0001a0044b0095a7 */ /* 0x000e6400080210ff */
[----:B-1----:R-:W-:Y:S05]  /*8110*/  @!P1 BRA `(.L_x_127) ;  /* 0xfffffffc00f09947 */ /* 0x002fea000383ffff */
[----:B------:R-:W-:Y:S05]  /*8120*/  BRA `(.L_x_126) ;  /* 0xffffffe400d07947 */ /* 0x000fea000383ffff */
        .weak           $__internal_0_$__cuda_sm10x_tcgen05_guardrail_trap_col_being_dealloced_not_returned_by_alloc
        .type           $__internal_0_$__cuda_sm10x_tcgen05_guardrail_trap_col_being_dealloced_not_returned_by_alloc,@function
        .size           $__internal_0_$__cuda_sm10x_tcgen05_guardrail_trap_col_being_dealloced_not_returned_by_alloc,($__internal_1_$__cuda_sm10x_tcgen05_guardrail_trap_phase_invalid_during_alloc - $__internal_0_$__cuda_sm10x_tcgen05_guardrail_trap_col_being_dealloced_not_returned_by_alloc)
$__internal_0_$__cuda_sm10x_tcgen05_guardrail_trap_col_being_dealloced_not_returned_by_alloc:
[----:B------:R-:W-:Y:S05]  /*8130*/  BPT.TRAP 0x1 ;  /* 0x000000040000795c */ /* 0x000fea0000300000 */
[----:B------:R-:W-:-:S04]  /*8140*/  HFMA2 R3, -RZ, RZ, 0, 0 ;  /* 0x00000000ff037431 */ /* 0x000fc800000001ff */
[----:B------:R-:W-:Y:S05]  /*8150*/  RET.REL.NODEC R2 `(_ZN7cutlass13device_kernelINS_4gemm6kernel13GemmUniversalIN4cute5tupleIJiiiiEEENS1_10collective13CollectiveMmaINS1_35MainloopSm100TmaUmmaWarpSpecializedILi22ELi2ELi4ENS5_IJNS4_1CILi2EEENSA_ILi1EEESC_EEEEENS5_IJNSA_ILi128EEENSA_ILi32EEESF_EEEaNS5_IJlSC_lEEEaSI_NS4_8TiledMMAINS4_8MMA_AtomIJNS4_21SM100_MMA_S8_2x1SM_SSIaaiLi128ELi32ELNS4_4UMMA5MajorE0ELSN_0ELNSM_8SaturateE0EEEEEENS4_6LayoutINS5_IJSC_SC_SC_EEENS5_IJNSA_ILi0EEEST_ST_EEEEENS5_IJNS4_10UnderscoreESW_SW_EEEEENS4_18SM100_TMA_2SM_LOADENS4_14ComposedLayoutINS4_7SwizzleILi3ELi4ELi3EEENS4_18smem_ptr_flag_bitsILi8EEENSR_INS5_IJNSA_ILi8EEESF_EEENS5_IJSF_SC_EEEEEEEvNS4_8identityESZ_S19_vS1A_EENS_8epilogue10collective18CollectiveEpilogueINS1C_23Sm100TmaWarpSpecializedILi1ELi1ELi16ELb0ELb0EEEJNS5_IJNSA_ILi64EEESG_SF_EEENS5_IJNSR_IS1H_SC_EENSR_ISG_SC_EEEEEaSI_aSI_NS1C_6fusion15FusionCallbacksIS1G_NS1M_17LinearCombinationIaiaiLNS_15FloatRoundStyleE2EEES1I_S1L_JEEENS4_5SM1004TMEM4LOAD26SM100_TMEM_LOAD_32dp32b16xENS4_13SM90_TMA_LOADENS10_INS11_ILi1ELi4ELi3EEES14_NSR_INS5_IJS15_SG_EEENS5_IJSG_SC_EEEEEEENS4_39AutoVectorizingCopyWithAssumedAlignmentILi128EEENS4_14SM90_TMA_STOREES21_S23_S23_EEEvvEEEEvNT_6ParamsE) ;  /* 0xffffff7c02a87950 */ /* 0x000fea0003c3ffff */
        .weak           $__internal_1_$__cuda_sm10x_tcgen05_guardrail_trap_phase_invalid_during_alloc
        .type           $__internal_1_$__cuda_sm10x_tcgen05_guardrail_trap_phase_invalid_during_alloc,@function
        .size           $__internal_1_$__cuda_sm10x_tcgen05_guardrail_trap_phase_invalid_during_alloc,($__internal_2_$__cuda_sm10x_tcgen05_guardrail_trap_unallocated_columns_being_dealloced - $__internal_1_$__cuda_sm10x_tcgen05_guardrail_trap_phase_invalid_during_alloc)
$__internal_1_$__cuda_sm10x_tcgen05_guardrail_trap_phase_invalid_during_alloc:
[----:B------:R-:W-:Y:S05]  /*8160*/  BPT.TRAP 0x1 ;  /* 0x000000040000795c */ /* 0x000fea0000300000 */
[----:B------:R-:W-:-:S04]  /*8170*/  MOV R3, 0x0 ;  /* 0x0000000000037802 */ /* 0x000fc80000000f00 */
[----:B------:R-:W-:Y:S05]  /*8180*/  RET.REL.NODEC R2 `(_ZN7cutlass13device_kernelINS_4gemm6kernel13GemmUniversalIN4cute5tupleIJiiiiEEENS1_10collective13CollectiveMmaINS1_35MainloopSm100TmaUmmaWarpSpecializedILi22ELi2ELi4ENS5_IJNS4_1CILi2EEENSA_ILi1EEESC_EEEEENS5_IJNSA_ILi128EEENSA_ILi32EEESF_EEEaNS5_IJlSC_lEEEaSI_NS4_8TiledMMAINS4_8MMA_AtomIJNS4_21SM100_MMA_S8_2x1SM_SSIaaiLi128ELi32ELNS4_4UMMA5MajorE0ELSN_0ELNSM_8SaturateE0EEEEEENS4_6LayoutINS5_IJSC_SC_SC_EEENS5_IJNSA_ILi0EEEST_ST_EEEEENS5_IJNS4_10UnderscoreESW_SW_EEEEENS4_18SM100_TMA_2SM_LOADENS4_14ComposedLayoutINS4_7SwizzleILi3ELi4ELi3EEENS4_18smem_ptr_flag_bitsILi8EEENSR_INS5_IJNSA_ILi8EEESF_EEENS5_IJSF_SC_EEEEEEEvNS4_8identityESZ_S19_vS1A_EENS_8epilogue10collective18CollectiveEpilogueINS1C_23Sm100TmaWarpSpecializedILi1ELi1ELi16ELb0ELb0EEEJNS5_IJNSA_ILi64EEESG_SF_EEENS5_IJNSR_IS1H_SC_EENSR_ISG_SC_EEEEEaSI_aSI_NS1C_6fusion15FusionCallbacksIS1G_NS1M_17LinearCombinationIaiaiLNS_15FloatRoundStyleE2EEES1I_S1L_JEEENS4_5SM1004TMEM4LOAD26SM100_TMEM_LOAD_32dp32b16xENS4_13SM90_TMA_LOADENS10_INS11_ILi1ELi4ELi3EEES14_NSR_INS5_IJS15_SG_EEENS5_IJSG_SC_EEEEEEENS4_39AutoVectorizingCopyWithAssumedAlignmentILi128EEENS4_14SM90_TMA_STOREES21_S23_S23_EEEvvEEEEvNT_6ParamsE) ;  /* 0xffffff7c029c7950 */ /* 0x000fea0003c3ffff */
        .weak           $__internal_2_$__cuda_sm10x_tcgen05_guardrail_trap_unallocated_columns_being_dealloced
        .type           $__internal_2_$__cuda_sm10x_tcgen05_guardrail_trap_unallocated_columns_being_dealloced,@function
        .size           $__internal_2_$__cuda_sm10x_tcgen05_guardrail_trap_unallocated_columns_being_dealloced,(.L_x_204 - $__internal_2_$__cuda_sm10x_tcgen05_guardrail_trap_unallocated_columns_being_dealloced)
$__internal_2_$__cuda_sm10x_tcgen05_guardrail_trap_unallocated_columns_being_dealloced:
[----:B------:R-:W-:Y:S05]  /*8190*/  BPT.TRAP 0x1 ;  /* 0x000000040000795c */ /* 0x000fea0000300000 */
[----:B------:R-:W-:-:S04]  /*81a0*/  HFMA2 R3, -RZ, RZ, 0, 0 ;  /* 0x00000000ff037431 */ /* 0x000fc800000001ff */
[----:B------:R-:W-:Y:S05]  /*81b0*/  RET.REL.NODEC R2 `(_ZN7cutlass13device_kernelINS_4gemm6kernel13GemmUniversalIN4cute5tupleIJiiiiEEENS1_10collective13CollectiveMmaINS1_35MainloopSm100TmaUmmaWarpSpecializedILi22ELi2ELi4ENS5_IJNS4_1CILi2EEENSA_ILi1EEESC_EEEEENS5_IJNSA_ILi128EEENSA_ILi32EEESF_EEEaNS5_IJlSC_lEEEaSI_NS4_8TiledMMAINS4_8MMA_AtomIJNS4_21SM100_MMA_S8_2x1SM_SSIaaiLi128ELi32ELNS4_4UMMA5MajorE0ELSN_0ELNSM_8SaturateE0EEEEEENS4_6LayoutINS5_IJSC_SC_SC_EEENS5_IJNSA_ILi0EEEST_ST_EEEEENS5_IJNS4_10UnderscoreESW_SW_EEEEENS4_18SM100_TMA_2SM_LOADENS4_14ComposedLayoutINS4_7SwizzleILi3ELi4ELi3EEENS4_18smem_ptr_flag_bitsILi8EEENSR_INS5_IJNSA_ILi8EEESF_EEENS5_IJSF_SC_EEEEEEEvNS4_8identityESZ_S19_vS1A_EENS_8epilogue10collective18CollectiveEpilogueINS1C_23Sm100TmaWarpSpecializedILi1ELi1ELi16ELb0ELb0EEEJNS5_IJNSA_ILi64EEESG_SF_EEENS5_IJNSR_IS1H_SC_EENSR_ISG_SC_EEEEEaSI_aSI_NS1C_6fusion15FusionCallbacksIS1G_NS1M_17LinearCombinationIaiaiLNS_15FloatRoundStyleE2EEES1I_S1L_JEEENS4_5SM1004TMEM4LOAD26SM100_TMEM_LOAD_32dp32b16xENS4_13SM90_TMA_LOADENS10_INS11_ILi1ELi4ELi3EEES14_NSR_INS5_IJS15_SG_EEENS5_IJSG_SC_EEEEEEENS4_39AutoVectorizingCopyWithAssumedAlignmentILi128EEENS4_14SM90_TMA_STOREES21_S23_S23_EEEvvEEEEvNT_6ParamsE) ;  /* 0xffffff7c02907950 */ /* 0x000fea0003c3ffff */
.L_x_203:
[----:B------:R-:W-:-:S00]  /*81c0*/  BRA `(.L_x_203) ;  /* 0xfffffffc00fc7947 */ /* 0x000fc0000383ffff */
[----:B------:R-:W-:-:S00]  /*81d0*/  NOP ;  /* 0x0000000000007918 */ /* 0x000fc00000000000 */
        /* <DEDUP_REMOVED lines=10> */
.L_x_204:


//--------------------- .nv.global.init           --------------------------
	.section	.nv.global.init,"aw",@progbits
.nv.global.init:
	.type		$str$27,@object
	.size		$str$27,($str$28 - $str$27)
$str$27:
        /*0000*/ 	.byte	0x28, 0x61, 0x64, 0x64, 0x72, 0x65, 0x73, 0x73, 0x20, 0x26, 0x20, 0x6d, 0x61, 0x73, 0x6b, 0x29
        /*0010*/ 	.byte	0x20, 0x3d, 0x3d, 0x20, 0x30, 0x00
	.type		$str$28,@object
	.size		$str$28,($str$26 - $str$28)
$str$28:
        /*0016*/ 	.byte	0x2f, 0x74, 0x6d, 0x70, 0x2f, 0x63, 0x75, 0x74, 0x6c, 0x61, 0x73, 0x73, 0x5f, 0x73, 0x77, 0x65
        /*0026*/ 	.byte	0x65, 0x70, 0x5f, 0x73, 0x72, 0x63, 0x2f, 0x69, 0x6e, 0x63, 0x6c, 0x75, 0x64, 0x65, 0x2f, 0x63
        /*0036*/ 	.byte	0x75, 0x74, 0x65, 0x2f, 0x70, 0x6f, 0x69, 0x6e, 0x74, 0x65, 0x72, 0x5f, 0x66, 0x6c, 0x61, 0x67
        /*0046*/ 	.byte	0x67, 0x65, 0x64, 0x2e, 0x68, 0x70, 0x70, 0x00
	.type		$str$26,@object
	.size		$str$26,($str$25 - $str$26)
$str$26:
        /*004e*/ 	.byte	0x2f, 0x74, 0x6d, 0x70, 0x2f, 0x63, 0x75, 0x74, 0x6c, 0x61, 0x73, 0x73, 0x5f, 0x73, 0x77, 0x65
        /*005e*/ 	.byte	0x65, 0x70, 0x5f, 0x73, 0x72, 0x63, 0x2f, 0x69, 0x6e, 0x63, 0x6c, 0x75, 0x64, 0x65, 0x2f, 0x63
        /*006e*/ 	.byte	0x75, 0x74, 0x65, 0x2f, 0x61, 0x74, 0x6f, 0x6d, 0x2f, 0x63, 0x6f, 0x70, 0x79, 0x5f, 0x74, 0x72
        /*007e*/ 	.byte	0x61, 0x69, 0x74, 0x73, 0x5f, 0x73, 0x6d, 0x31, 0x30, 0x30, 0x2e, 0x68, 0x70, 0x70, 0x00
	.type		$str$25,@object
	.size		$str$25,(__unnamed_1 - $str$25)
$str$25:
        /*008d*/ 	.byte	0x28, 0x28, 0x75, 0x69, 0x6e, 0x74, 0x33, 0x32, 0x5f, 0x74, 0x28, 0x74, 0x68, 0x72, 0x65, 0x61
        /*009d*/ 	.byte	0x64, 0x49, 0x64, 0x78, 0x2e, 0x78, 0x29, 0x20, 0x2f, 0x20, 0x33, 0x32, 0x29, 0x20, 0x25, 0x20
        /*00ad*/ 	.byte	0x34, 0x29, 0x20, 0x3d, 0x3d, 0x20, 0x28, 0x28, 0x28, 0x74, 0x6d, 0x65, 0x6d, 0x5f, 0x61, 0x64
        /*00bd*/ 	.byte	0x64, 0x72, 0x20, 0x3e, 0x3e, 0x20, 0x31, 0x36, 0x29, 0x20, 0x2f, 0x20, 0x33, 0x32, 0x29, 0x20
        /*00cd*/ 	.byte	0x25, 0x20, 0x34, 0x29, 0x00
	.type		__unnamed_1,@object
	.size		__unnamed_1,(__unnamed_2 - __unnamed_1)
__unnamed_1:
        /*00d2*/ 	.byte	0x61, 0x75, 0x74, 0x6f, 0x20, 0x63, 0x75, 0x74, 0x65, 0x3a, 0x3a, 0x61, 0x73, 0x5f, 0x70, 0x6f
        /* <DEDUP_REMOVED lines=24> */
        /*0262*/ 	.byte	0x00
	.type		__unnamed_2,@object
	.size		__unnamed_2,(.L_2 - __unnamed_2)
__unnamed_2:
        /* <DEDUP_REMOVED lines=37> */
        /*04b3*/ 	.byte	0x74, 0x65, 0x3a, 0x3a, 0x43, 0x3c, 0x30, 0x3e, 0x3e, 0x3e, 0x3e, 0x5d, 0x00
.L_2:


//--------------------- .nv.shared._ZN7cutlass13device_kernelINS_4gemm6kernel13GemmUniversalIN4cute5tupleIJiiiiEEENS1_10collective13CollectiveMmaINS1_35MainloopSm100TmaUmmaWarpSpecializedILi22ELi2ELi4ENS5_IJNS4_1CILi2EEENSA_ILi1EEESC_EEEEENS5_IJNSA_ILi128EEENSA_ILi32EEESF_EEEaNS5_IJlSC_lEEEaSI_NS4_8TiledMMAINS4_8MMA_AtomIJNS4_21SM100_MMA_S8_2x1SM_SSIaaiLi128ELi32ELNS4_4UMMA5MajorE0ELSN_0ELNSM_8SaturateE0EEEEEENS4_6LayoutINS5_IJSC_SC_SC_EEENS5_IJNSA_ILi0EEEST_ST_EEEEENS5_IJNS4_10UnderscoreESW_SW_EEEEENS4_18SM100_TMA_2SM_LOADENS4_14ComposedLayoutINS4_7SwizzleILi3ELi4ELi3EEENS4_18smem_ptr_flag_bitsILi8EEENSR_INS5_IJNSA_ILi8EEESF_EEENS5_IJSF_SC_EEEEEEEvNS4_8identityESZ_S19_vS1A_EENS_8epilogue10collective18CollectiveEpilogueINS1C_23Sm100TmaWarpSpecializedILi1ELi1ELi16ELb0ELb0EEEJNS5_IJNSA_ILi64EEESG_SF_EEENS5_IJNSR_IS1H_SC_EENSR_ISG_SC_EEEEEaSI_aSI_NS1C_6fusion15FusionCallbacksIS1G_NS1M_17LinearCombinationIaiaiLNS_15FloatRoundStyleE2EEES1I_S1L_JEEENS4_5SM1004TMEM4LOAD26SM100_TMEM_LOAD_32dp32b16xENS4_13SM90_TMA_LOADENS10_INS11_ILi1ELi4ELi3EEES14_NSR_INS5_IJS15_SG_EEENS5_IJSG_SC_EEEEEEENS4_39AutoVectorizingCopyWithAssumedAlignmentILi128EEENS4_14SM90_TMA_STOREES21_S23_S23_EEEvvEEEEvNT_6ParamsE --------------------------
	.section	.nv.shared._ZN7cutlass13device_kernelINS_4gemm6kernel13GemmUniversalIN4cute5tupleIJiiiiEEENS1_10collective13CollectiveMmaINS1_35MainloopSm100TmaUmmaWarpSpecializedILi22ELi2ELi4ENS5_IJNS4_1CILi2EEENSA_ILi1EEESC_EEEEENS5_IJNSA_ILi128EEENSA_ILi32EEESF_EEEaNS5_IJlSC_lEEEaSI_NS4_8TiledMMAINS4_8MMA_AtomIJNS4_21SM100_MMA_S8_2x1SM_SSIaaiLi128ELi32ELNS4_4UMMA5MajorE0ELSN_0ELNSM_8SaturateE0EEEEEENS4_6LayoutINS5_IJSC_SC_SC_EEENS5_IJNSA_ILi0EEEST_ST_EEEEENS5_IJNS4_10UnderscoreESW_SW_EEEEENS4_18SM100_TMA_2SM_LOADENS4_14ComposedLayoutINS4_7SwizzleILi3ELi4ELi3EEENS4_18smem_ptr_flag_bitsILi8EEENSR_INS5_IJNSA_ILi8EEESF_EEENS5_IJSF_SC_EEEEEEEvNS4_8identityESZ_S19_vS1A_EENS_8epilogue10collective18CollectiveEpilogueINS1C_23Sm100TmaWarpSpecializedILi1ELi1ELi16ELb0ELb0EEEJNS5_IJNSA_ILi64EEESG_SF_EEENS5_IJNSR_IS1H_SC_EENSR_ISG_SC_EEEEEaSI_aSI_NS1C_6fusion15FusionCallbacksIS1G_NS1M_17LinearCombinationIaiaiLNS_15FloatRoundStyleE2EEES1I_S1L_JEEENS4_5SM1004TMEM4LOAD26SM100_TMEM_LOAD_32dp32b16xENS4_13SM90_TMA_LOADENS10_INS11_ILi1ELi4ELi3EEES14_NSR_INS5_IJS15_SG_EEENS5_IJSG_SC_EEEEEEENS4_39AutoVectorizingCopyWithAssumedAlignmentILi128EEENS4_14SM90_TMA_STOREES21_S23_S23_EEEvvEEEEvNT_6ParamsE,"aw",@nobits
	.sectionflags	@""
	.align	16
	.zero		1024


//--------------------- .nv.shared.reserved.0     --------------------------
	.section	.nv.shared.reserved.0,"aw",@nobits
	.weak		__nv_reservedSMEM_offset_0_alias
	.size		__nv_reservedSMEM_offset_0_alias, 0, 64
	.other		__nv_reservedSMEM_offset_0_alias,@"STO_CUDA_RESERVED_SHARED STV_DEFAULT"
__nv_reservedSMEM_offset_0_alias:
	.zero		0
.nv.shared.reserved.0:
	.zero		64
	.weak		__nv_reservedSMEM_tcgen05_partition
	.type		__nv_reservedSMEM_tcgen05_partition,@object
	.size		__nv_reservedSMEM_tcgen05_partition,(.L_0 - __nv_reservedSMEM_tcgen05_partition)
__nv_reservedSMEM_tcgen05_partition:
	.zero		32
.L_0:


//--------------------- .nv.global                --------------------------
	.section	.nv.global,"aw",@nobits
.nv.global:
	.type		_ZN40_INTERNAL_5b1ef6bf_4_k_cu_ebc76b5b_206684cute1_E,@object
	.size		_ZN40_INTERNAL_5b1ef6bf_4_k_cu_ebc76b5b_206684cute1_E,(_ZN40_INTERNAL_5b1ef6bf_4_k_cu_ebc76b5b_206684cuda3std3__45__cpo6cbeginE - _ZN40_INTERNAL_5b1ef6bf_4_k_cu_ebc76b5b_206684cute1_E)
_ZN40_INTERNAL_5b1ef6bf_4_k_cu_ebc76b5b_206684cute1_E:
	.zero		1
	.type		_ZN40_INTERNAL_5b1ef6bf_4_k_cu_ebc76b5b_206684cuda3std3__45__cpo6cbeginE,@object
	.size		_ZN40_INTERNAL_5b1ef6bf_4_k_cu_ebc76b5b_206684cuda3std3__45__cpo6cbeginE,(_ZN40_INTERNAL_5b1ef6bf_4_k_cu_ebc76b5b_206684cuda3std3__48in_placeE - _ZN40_INTERNAL_5b1ef6bf_4_k_cu_ebc76b5b_206684cuda3std3__45__cpo6cbeginE)
_ZN40_INTERNAL_5b1ef6bf_4_k_cu_ebc76b5b_206684cuda3std3__45__cpo6cbeginE:
	.zero		1
	.type		_ZN40_INTERNAL_5b1ef6bf_4_k_cu_ebc76b5b_206684cuda3std3__48in_placeE,@object
	.size		_ZN40_INTERNAL_5b1ef6bf_4_k_cu_ebc76b5b_206684cuda3std3__48in_placeE,(_ZN40_INTERNAL_5b1ef6bf_4_k_cu_ebc76b5b_206684cuda3std6ranges3__45__cpo9iter_moveE - _ZN40_INTERNAL_5b1ef6bf_4_k_cu_ebc76b5b_206684cuda3std3__48in_placeE)
_ZN40_INTERNAL_5b1ef6bf_4_k_cu_ebc76b5b_206684cuda3std3__48in_placeE:
	.zero		1
	.type		_ZN40_INTERNAL_5b1ef6bf_4_k_cu_ebc76b5b_206684cuda3std6ranges3__45__cpo9iter_moveE,@object
	.size		_ZN40_INTERNAL_5b1ef6bf_4_k_cu_ebc76b5b_206684cuda3std6ranges3__45__cpo9iter_moveE,(_ZN40_INTERNAL_5b1ef6bf_4_k_cu_ebc76b5b_206684cuda3std3__45__cpo5beginE - _ZN40_INTERNAL_5b1ef6bf_4_k_cu_ebc76b5b_206684cuda3std6ranges3__45__cpo9iter_moveE)
_ZN40_INTERNAL_5b1ef6bf_4_k_cu_ebc76b5b_206684cuda3std6ranges3__45__cpo9iter_moveE:
	.zero		1
	.type		_ZN40_INTERNAL_5b1ef6bf_4_k_cu_ebc76b5b_206684cuda3std3__45__cpo5beginE,@object
	.size		_ZN40_INTERNAL_5b1ef6bf_4_k_cu_ebc76b5b_206684cuda3std3__45__cpo5beginE,(_ZN40_INTERNAL_5b1ef6bf_4_k_cu_ebc76b5b_206684cuda3std3__442_GLOBAL__N__5b1ef6bf_4_k_cu_ebc76b5b_206686ignoreE - _ZN40_INTERNAL_5b1ef6bf_4_k_cu_ebc76b5b_206684cuda3std3__45__cpo5beginE)
_ZN40_INTERNAL_5b1ef6bf_4_k_cu_ebc76b5b_206684cuda3std3__45__cpo5beginE:
	.zero		1
	.type		_ZN40_INTERNAL_5b1ef6bf_4_k_cu_ebc76b5b_206684cuda3std3__442_GLOBAL__N__5b1ef6bf_4_k_cu_ebc76b5b_206686ignoreE,@object
	.size		_ZN40_INTERNAL_5b1ef6bf_4_k_cu_ebc76b5b_206684cuda3std3__442_GLOBAL__N__5b1ef6bf_4_k_cu_ebc76b5b_206686ignoreE,(_ZN40_INTERNAL_5b1ef6bf_4_k_cu_ebc76b5b_206684cute7productE - _ZN40_INTERNAL_5b1ef6bf_4_k_cu_ebc76b5b_206684cuda3std3__442_GLOBAL__N__5b1ef6bf_4_k_cu_ebc76b5b_206686ignoreE)
_ZN40_INTERNAL_5b1ef6bf_4_k_cu_ebc76b5b_206684cuda3std3__442_GLOBAL__N__5b1ef6bf_4_k_cu_ebc76b5b_206686ignoreE:
	.zero		1
	.type		_ZN40_INTERNAL_5b1ef6bf_4_k_cu_ebc76b5b_206684cute7productE,@object
	.size		_ZN40_INTERNAL_5b1ef6bf_4_k_cu_ebc76b5b_206684cute7productE,(_ZN40_INTERNAL_5b1ef6bf_4_k_cu_ebc76b5b_206684cuda3std3__45__cpo3endE - _ZN40_INTERNAL_5b1ef6bf_4_k_cu_ebc76b5b_206684cute7productE)
_ZN40_INTERNAL_5b1ef6bf_4_k_cu_ebc76b5b_206684cute7productE:
	.zero		1
	.type		_ZN40_INTERNAL_5b1ef6bf_4_k_cu_ebc76b5b_206684cuda3std3__45__cpo3endE,@object
	.size		_ZN40_INTERNAL_5b1ef6bf_4_k_cu_ebc76b5b_206684cuda3std3__45__cpo3endE,(_ZN40_INTERNAL_5b1ef6bf_4_k_cu_ebc76b5b_206684cuda3std3__419piecewise_constructE - _ZN40_INTERNAL_5b1ef6bf_4_k_cu_ebc76b5b_206684cuda3std3__45__cpo3endE)
_ZN40_INTERNAL_5b1ef6bf_4_k_cu_ebc76b5b_206684cuda3std3__45__cpo3endE:
	.zero		1
	.type		_ZN40_INTERNAL_5b1ef6bf_4_k_cu_ebc76b5b_206684cuda3std3__419piecewise_constructE,@object
	.size		_ZN40_INTERNAL_5b1ef6bf_4_k_cu_ebc76b5b_206684cuda3std3__419piecewise_constructE,(_ZN40_INTERNAL_5b1ef6bf_4_k_cu_ebc76b5b_206684cuda3std3__45__cpo4cendE - _ZN40_INTERNAL_5b1ef6bf_4_k_cu_ebc76b5b_206684cuda3std3__419piecewise_constructE)
_ZN40_INTERNAL_5b1ef6bf_4_k_cu_ebc76b5b_206684cuda3std3__419piecewise_constructE:
	.zero		1
	.type		_ZN40_INTERNAL_5b1ef6bf_4_k_cu_ebc76b5b_206684cuda3std3__45__cpo4cendE,@object
	.size		_ZN40_INTERNAL_5b1ef6bf_4_k_cu_ebc76b5b_206684cuda3std3__45__cpo4cendE,(_ZN40_INTERNAL_5b1ef6bf_4_k_cu_ebc76b5b_206684cuda3std6ranges3__45__cpo4swapE - _ZN40_INTERNAL_5b1ef6bf_4_k_cu_ebc76b5b_206684cuda3std3__45__cpo4cendE)
_ZN40_INTERNAL_5b1ef6bf_4_k_cu_ebc76b5b_206684cuda3std3__45__cpo4cendE:
	.zero		1
	.type		_ZN40_INTERNAL_5b1ef6bf_4_k_cu_ebc76b5b_206684cuda3std6ranges3__45__cpo4swapE,@object
	.size		_ZN40_INTERNAL_5b1ef6bf_4_k_cu_ebc76b5b_206684cuda3std6ranges3__45__cpo4swapE,(.L_10 - _ZN40_INTERNAL_5b1ef6bf_4_k_cu_ebc76b5b_206684cuda3std6ranges3__45__cpo4swapE)
_ZN40_INTERNAL_5b1ef6bf_4_k_cu_ebc76b5b_206684cuda3std6ranges3__45__cpo4swapE:
	.zero		1
.L_10:


//--------------------- .nv.constant0._ZN7cutlass13device_kernelINS_4gemm6kernel13GemmUniversalIN4cute5tupleIJiiiiEEENS1_10collective13CollectiveMmaINS1_35MainloopSm100TmaUmmaWarpSpecializedILi22ELi2ELi4ENS5_IJNS4_1CILi2EEENSA_ILi1EEESC_EEEEENS5_IJNSA_ILi128EEENSA_ILi32EEESF_EEEaNS5_IJlSC_lEEEaSI_NS4_8TiledMMAINS4_8MMA_AtomIJNS4_21SM100_MMA_S8_2x1SM_SSIaaiLi128ELi32ELNS4_4UMMA5MajorE0ELSN_0ELNSM_8SaturateE0EEEEEENS4_6LayoutINS5_IJSC_SC_SC_EEENS5_IJNSA_ILi0EEEST_ST_EEEEENS5_IJNS4_10UnderscoreESW_SW_EEEEENS4_18SM100_TMA_2SM_LOADENS4_14ComposedLayoutINS4_7SwizzleILi3ELi4ELi3EEENS4_18smem_ptr_flag_bitsILi8EEENSR_INS5_IJNSA_ILi8EEESF_EEENS5_IJSF_SC_EEEEEEEvNS4_8identityESZ_S19_vS1A_EENS_8epilogue10collective18CollectiveEpilogueINS1C_23Sm100TmaWarpSpecializedILi1ELi1ELi16ELb0ELb0EEEJNS5_IJNSA_ILi64EEESG_SF_EEENS5_IJNSR_IS1H_SC_EENSR_ISG_SC_EEEEEaSI_aSI_NS1C_6fusion15FusionCallbacksIS1G_NS1M_17LinearCombinationIaiaiLNS_15FloatRoundStyleE2EEES1I_S1L_JEEENS4_5SM1004TMEM4LOAD26SM100_TMEM_LOAD_32dp32b16xENS4_13SM90_TMA_LOADENS10_INS11_ILi1ELi4ELi3EEES14_NSR_INS5_IJS15_SG_EEENS5_IJSG_SC_EEEEEEENS4_39AutoVectorizingCopyWithAssumedAlignmentILi128EEENS4_14SM90_TMA_STOREES21_S23_S23_EEEvvEEEEvNT_6ParamsE --------------------------
	.section	.nv.constant0._ZN7cutlass13device_kernelINS_4gemm6kernel13GemmUniversalIN4cute5tupleIJiiiiEEENS1_10collective13CollectiveMmaINS1_35MainloopSm100TmaUmmaWarpSpecializedILi22ELi2ELi4ENS5_IJNS4_1CILi2EEENSA_ILi1EEESC_EEEEENS5_IJNSA_ILi128EEENSA_ILi32EEESF_EEEaNS5_IJlSC_lEEEaSI_NS4_8TiledMMAINS4_8MMA_AtomIJNS4_21SM100_MMA_S8_2x1SM_SSIaaiLi128ELi32ELNS4_4UMMA5MajorE0ELSN_0ELNSM_8SaturateE0EEEEEENS4_6LayoutINS5_IJSC_SC_SC_EEENS5_IJNSA_ILi0EEEST_ST_EEEEENS5_IJNS4_10UnderscoreESW_SW_EEEEENS4_18SM100_TMA_2SM_LOADENS4_14ComposedLayoutINS4_7SwizzleILi3ELi4ELi3EEENS4_18smem_ptr_flag_bitsILi8EEENSR_INS5_IJNSA_ILi8EEESF_EEENS5_IJSF_SC_EEEEEEEvNS4_8identityESZ_S19_vS1A_EENS_8epilogue10collective18CollectiveEpilogueINS1C_23Sm100TmaWarpSpecializedILi1ELi1ELi16ELb0ELb0EEEJNS5_IJNSA_ILi64EEESG_SF_EEENS5_IJNSR_IS1H_SC_EENSR_ISG_SC_EEEEEaSI_aSI_NS1C_6fusion15FusionCallbacksIS1G_NS1M_17LinearCombinationIaiaiLNS_15FloatRoundStyleE2EEES1I_S1L_JEEENS4_5SM1004TMEM4LOAD26SM100_TMEM_LOAD_32dp32b16xENS4_13SM90_TMA_LOADENS10_INS11_ILi1ELi4ELi3EEES14_NSR_INS5_IJS15_SG_EEENS5_IJSG_SC_EEEEEEENS4_39AutoVectorizingCopyWithAssumedAlignmentILi128EEENS4_14SM90_TMA_STOREES21_S23_S23_EEEvvEEEEvNT_6ParamsE,"a",@progbits
	.sectionflags	@""
	.align	4
.nv.constant0._ZN7cutlass13device_kernelINS_4gemm6kernel13GemmUniversalIN4cute5tupleIJiiiiEEENS1_10collective13CollectiveMmaINS1_35MainloopSm100TmaUmmaWarpSpecializedILi22ELi2ELi4ENS5_IJNS4_1CILi2EEENSA_ILi1EEESC_EEEEENS5_IJNSA_ILi128EEENSA_ILi32EEESF_EEEaNS5_IJlSC_lEEEaSI_NS4_8TiledMMAINS4_8MMA_AtomIJNS4_21SM100_MMA_S8_2x1SM_SSIaaiLi128ELi32ELNS4_4UMMA5MajorE0ELSN_0ELNSM_8SaturateE0EEEEEENS4_6LayoutINS5_IJSC_SC_SC_EEENS5_IJNSA_ILi0EEEST_ST_EEEEENS5_IJNS4_10UnderscoreESW_SW_EEEEENS4_18SM100_TMA_2SM_LOADENS4_14ComposedLayoutINS4_7SwizzleILi3ELi4ELi3EEENS4_18smem_ptr_flag_bitsILi8EEENSR_INS5_IJNSA_ILi8EEESF_EEENS5_IJSF_SC_EEEEEEEvNS4_8identityESZ_S19_vS1A_EENS_8epilogue10collective18CollectiveEpilogueINS1C_23Sm100TmaWarpSpecializedILi1ELi1ELi16ELb0ELb0EEEJNS5_IJNSA_ILi64EEESG_SF_EEENS5_IJNSR_IS1H_SC_EENSR_ISG_SC_EEEEEaSI_aSI_NS1C_6fusion15FusionCallbacksIS1G_NS1M_17LinearCombinationIaiaiLNS_15FloatRoundStyleE2EEES1I_S1L_JEEENS4_5SM1004TMEM4LOAD26SM100_TMEM_LOAD_32dp32b16xENS4_13SM90_TMA_LOADENS10_INS11_ILi1ELi4ELi3EEES14_NSR_INS5_IJS15_SG_EEENS5_IJSG_SC_EEEEEEENS4_39AutoVectorizingCopyWithAssumedAlignmentILi128EEENS4_14SM90_TMA_STOREES21_S23_S23_EEEvvEEEEvNT_6ParamsE:
	.zero		2944


//--------------------- SYMBOLS --------------------------

	.type		.nv.reservedSmem.offset0,@object
	.size		.nv.reservedSmem.offset0,0x4
	.type		.nv.reservedSmem.cap,@object
	.size		.nv.reservedSmem.cap,0x4
	.type		__assertfail,@function
